	.headerflags	@"EF_CUDA_TEXMODE_UNIFIED EF_CUDA_64BIT_ADDRESS EF_CUDA_ACCELERATORS EF_CUDA_SM90 EF_CUDA_VIRTUAL_SM(EF_CUDA_SM90)"
	.elftype	@"ET_EXEC"


//--------------------- .nv.info                  --------------------------
	.section	.nv.info,"",@"SHT_CUDA_INFO"
	.align	4


	//----- nvinfo : EIATTR_REGCOUNT
	.align		4
        /*0000*/ 	.byte	0x04, 0x2f
        /*0002*/ 	.short	(.L_1 - .L_0)
	.align		4
.L_0:
        /*0004*/ 	.word	index@(triton_mm)
        /*0008*/ 	.word	0x00000040


	//----- nvinfo : EIATTR_MIN_STACK_SIZE
	.align		4
.L_1:
        /*000c*/ 	.byte	0x04, 0x12
        /*000e*/ 	.short	(.L_3 - .L_2)
	.align		4
.L_2:
        /*0010*/ 	.word	index@(triton_mm)
        /*0014*/ 	.word	0x00000000


	//----- nvinfo : EIATTR_FRAME_SIZE
	.align		4
.L_3:
        /*0018*/ 	.byte	0x04, 0x11
        /*001a*/ 	.short	(.L_5 - .L_4)
	.align		4
.L_4:
        /*001c*/ 	.word	index@(triton_mm)
        /*0020*/ 	.word	0x00000000


	//----- nvinfo : EIATTR_MIN_STACK_SIZE
	.align		4
.L_5:
        /*0024*/ 	.byte	0x04, 0x12
        /*0026*/ 	.short	(.L_7 - .L_6)
	.align		4
.L_6:
        /*0028*/ 	.word	index@(triton_mm)
        /*002c*/ 	.word	0x00000000
.L_7:


//--------------------- .nv.info.triton_mm        --------------------------
	.section	.nv.info.triton_mm,"",@"SHT_CUDA_INFO"
	.sectionflags	@""
	.align	4


	//----- nvinfo : EIATTR_CUDA_API_VERSION
	.align		4
        /*0000*/ 	.byte	0x04, 0x37
        /*0002*/ 	.short	(.L_9 - .L_8)
.L_8:
        /*0004*/ 	.word	0x0000007c


	//----- nvinfo : EIATTR_KPARAM_INFO
	.align		4
.L_9:
        /*0008*/ 	.byte	0x04, 0x17
        /*000a*/ 	.short	(.L_11 - .L_10)
.L_10:
        /*000c*/ 	.word	0x00000000
        /*0010*/ 	.short	0x0004
        /*0012*/ 	.short	0x0020
        /*0014*/ 	.byte	0x00, 0xf0, 0x11, 0x00


	//----- nvinfo : EIATTR_KPARAM_INFO
	.align		4
.L_11:
        /*0018*/ 	.byte	0x04, 0x17
        /*001a*/ 	.short	(.L_13 - .L_12)
.L_12:
        /*001c*/ 	.word	0x00000000
        /*0020*/ 	.short	0x0003
        /*0022*/ 	.short	0x0018
        /*0024*/ 	.byte	0x00, 0xf0, 0x21, 0x00


	//----- nvinfo : EIATTR_KPARAM_INFO
	.align		4
.L_13:
        /*0028*/ 	.byte	0x04, 0x17
        /*002a*/ 	.short	(.L_15 - .L_14)
.L_14:
        /*002c*/ 	.word	0x00000000
        /*0030*/ 	.short	0x0002
        /*0032*/ 	.short	0x0010
        /*0034*/ 	.byte	0x00, 0xf0, 0x21, 0x00


	//----- nvinfo : EIATTR_KPARAM_INFO
	.align		4
.L_15:
        /*0038*/ 	.byte	0x04, 0x17
        /*003a*/ 	.short	(.L_17 - .L_16)
.L_16:
        /*003c*/ 	.word	0x00000000
        /*0040*/ 	.short	0x0001
        /*0042*/ 	.short	0x0008
        /*0044*/ 	.byte	0x00, 0xf0, 0x21, 0x00


	//----- nvinfo : EIATTR_KPARAM_INFO
	.align		4
.L_17:
        /*0048*/ 	.byte	0x04, 0x17
        /*004a*/ 	.short	(.L_19 - .L_18)
.L_18:
        /*004c*/ 	.word	0x00000000
        /*0050*/ 	.short	0x0000
        /*0052*/ 	.short	0x0000
        /*0054*/ 	.byte	0x00, 0xf0, 0x21, 0x00


	//----- nvinfo : EIATTR_SPARSE_MMA_MASK
	.align		4
.L_19:
        /*0058*/ 	.byte	0x03, 0x50
        /*005a*/ 	.short	0x0000


	//----- nvinfo : EIATTR_MAXREG_COUNT
	.align		4
        /*005c*/ 	.byte	0x03, 0x1b
        /*005e*/ 	.short	0x00ff


	//----- nvinfo : EIATTR_COOP_GROUP_MASK_REGIDS
	.align		4
        /*0060*/ 	.byte	0x04, 0x29
        /*0062*/ 	.short	(.L_21 - .L_20)


	//   ....[0]....
.L_20:
        /*0064*/ 	.word	0xffffffff


	//----- nvinfo : EIATTR_COOP_GROUP_INSTR_OFFSETS
	.align		4
.L_21:
        /*0068*/ 	.byte	0x04, 0x28
        /*006a*/ 	.short	(.L_23 - .L_22)


	//   ....[0]....
.L_22:
        /*006c*/ 	.word	0x00000b20


	//----- nvinfo : EIATTR_EXIT_INSTR_OFFSETS
	.align		4
.L_23:
        /*0070*/ 	.byte	0x04, 0x1c
        /*0072*/ 	.short	(.L_25 - .L_24)


	//   ....[0]....
.L_24:
        /*0074*/ 	.word	0x00000050


	//   ....[1]....
        /*0078*/ 	.word	0x000024d0


	//   ....[2]....
        /*007c*/ 	.word	0x000024f0


	//----- nvinfo : EIATTR_MAX_THREADS
	.align		4
.L_25:
        /*0080*/ 	.byte	0x04, 0x05
        /*0082*/ 	.short	(.L_27 - .L_26)
.L_26:
        /*0084*/ 	.word	0x00000100
        /*0088*/ 	.word	0x00000001
        /*008c*/ 	.word	0x00000001


	//----- nvinfo : EIATTR_CBANK_PARAM_SIZE
	.align		4
.L_27:
        /*0090*/ 	.byte	0x03, 0x19
        /*0092*/ 	.short	0x0024


	//----- nvinfo : EIATTR_PARAM_CBANK
	.align		4
        /*0094*/ 	.byte	0x04, 0x0a
        /*0096*/ 	.short	(.L_29 - .L_28)
	.align		4
.L_28:
        /*0098*/ 	.word	index@(.nv.constant0.triton_mm)
        /*009c*/ 	.short	0x0210
        /*009e*/ 	.short	0x0024


	//----- nvinfo : EIATTR_SW_WAR
	.align		4
.L_29:
        /*00a0*/ 	.byte	0x04, 0x36
        /*00a2*/ 	.short	(.L_31 - .L_30)
.L_30:
        /*00a4*/ 	.word	0x00000008
.L_31:


//--------------------- .nv.callgraph             --------------------------
	.section	.nv.callgraph,"",@"SHT_CUDA_CALLGRAPH"
	.align	4
	.sectionentsize	8
	.align		4
        /*0000*/ 	.word	0x00000000
	.align		4
        /*0004*/ 	.word	0xffffffff
	.align		4
        /*0008*/ 	.word	0x00000000
	.align		4
        /*000c*/ 	.word	0xfffffffe
	.align		4
        /*0010*/ 	.word	0x00000000
	.align		4
        /*0014*/ 	.word	0xfffffffd
	.align		4
        /*0018*/ 	.word	0x00000000
	.align		4
        /*001c*/ 	.word	0xfffffffc


//--------------------- .text.triton_mm           --------------------------
	.section	.text.triton_mm,"ax",@progbits
	.sectionflags	@"SHF_BARRIERS=1"
	.align	128
        .global         triton_mm
        .type           triton_mm,@function
        .size           triton_mm,(.L_x_2 - triton_mm)
        .other          triton_mm,@"STO_CUDA_ENTRY STV_DEFAULT"
triton_mm:
.text.triton_mm:
[----:B------:R-:W1:Y:S02]  /*0000*/  LDC R1, c[0x0][0x28] ;  /* 0x00000a00ff017b82 */ /* 0x000e640000000800 */
[----:B------:R-:W2:Y:S01]  /*0010*/  LDC R8, c[0x0][0x230] ;  /* 0x00008c00ff087b82 */ /* 0x000ea20000000800 */
[----:B------:R-:W-:-:S04]  /*0020*/  IMAD.MOV.U32 R3, RZ, RZ, 0xc00 ;  /* 0x00000c00ff037424 */ /* 0x000fc800078e00ff */
[----:B--2---:R-:W-:-:S05]  /*0030*/  IMAD R0, R8, R3, 0xc00000 ;  /* 0x00c0000008007424 */ /* 0x004fca00078e0203 */
[----:B------:R-:W-:-:S13]  /*0040*/  ISETP.NE.AND P0, PT, R0, RZ, PT ;  /* 0x000000ff0000720c */ /* 0x000fda0003f05270 */
[----:B------:R-:W-:Y:S05]  /*0050*/  @!P0 EXIT ;  /* 0x000000000000894d */ /* 0x000fea0003800000 */
[----:B------:R-:W2:Y:S01]  /*0060*/  S2R R10, SR_CTAID.X ;  /* 0x00000000000a7919 */ /* 0x000ea20000002500 */
[----:B------:R-:W-:Y:S01]  /*0070*/  VIADD R0, R8, 0x103f ;  /* 0x0000103f08007836 */ /* 0x000fe20000000000 */
[----:B------:R-:W3:Y:S01]  /*0080*/  S2UR UR4, SR_CgaCtaId ;  /* 0x00000000000479c3 */ /* 0x000ee20000008800 */
[----:B------:R-:W-:Y:S01]  /*0090*/  UMOV UR6, 0x400 ;  /* 0x0000040000067882 */ /* 0x000fe20000000000 */
[----:B------:R-:W-:Y:S01]  /*00a0*/  ULDC.64 UR20, c[0x0][0x208] ;  /* 0x0000820000147ab9 */ /* 0x000fe20000000a00 */
[----:B------:R-:W-:Y:S01]  /*00b0*/  IMAD.MOV.U32 R59, RZ, RZ, 0x2 ;  /* 0x00000002ff3b7424 */ /* 0x000fe200078e00ff */
[----:B------:R-:W-:Y:S02]  /*00c0*/  SHF.R.S32.HI R3, RZ, 0x1f, R0 ;  /* 0x0000001fff037819 */ /* 0x000fe40000011400 */
[----:B------:R-:W-:Y:S02]  /*00d0*/  CS2R R24, SRZ ;  /* 0x0000000000187805 */ /* 0x000fe4000001ff00 */
[----:B------:R-:W-:-:S02]  /*00e0*/  CS2R R26, SRZ ;  /* 0x00000000001a7805 */ /* 0x000fc4000001ff00 */
[----:B------:R-:W-:Y:S02]  /*00f0*/  CS2R R28, SRZ ;  /* 0x00000000001c7805 */ /* 0x000fe4000001ff00 */
[----:B------:R-:W-:Y:S01]  /*0100*/  LEA.HI R3, R3, R0, RZ, 0x6 ;  /* 0x0000000003037211 */ /* 0x000fe200078f30ff */
[----:B------:R-:W-:Y:S01]  /*0110*/  VIADD R0, R8, 0x1000 ;  /* 0x0000100008007836 */ /* 0x000fe20000000000 */
[----:B------:R-:W-:Y:S02]  /*0120*/  CS2R R30, SRZ ;  /* 0x00000000001e7805 */ /* 0x000fe4000001ff00 */
[----:B------:R-:W-:Y:S02]  /*0130*/  CS2R R32, SRZ ;  /* 0x0000000000207805 */ /* 0x000fe4000001ff00 */
[----:B------:R-:W-:Y:S02]  /*0140*/  CS2R R34, SRZ ;  /* 0x0000000000227805 */ /* 0x000fe4000001ff00 */
[----:B------:R-:W-:-:S02]  /*0150*/  CS2R R36, SRZ ;  /* 0x0000000000247805 */ /* 0x000fc4000001ff00 */
[----:B------:R-:W-:Y:S02]  /*0160*/  IABS R18, R0 ;  /* 0x0000000000127213 */ /* 0x000fe40000000000 */
[----:B------:R-:W-:Y:S02]  /*0170*/  CS2R R38, SRZ ;  /* 0x0000000000267805 */ /* 0x000fe4000001ff00 */
[----:B------:R-:W-:Y:S02]  /*0180*/  CS2R R40, SRZ ;  /* 0x0000000000287805 */ /* 0x000fe4000001ff00 */
[----:B------:R-:W-:Y:S02]  /*0190*/  CS2R R42, SRZ ;  /* 0x00000000002a7805 */ /* 0x000fe4000001ff00 */
[----:B------:R-:W-:Y:S02]  /*01a0*/  CS2R R44, SRZ ;  /* 0x00000000002c7805 */ /* 0x000fe4000001ff00 */
[----:B------:R-:W-:-:S02]  /*01b0*/  CS2R R46, SRZ ;  /* 0x00000000002e7805 */ /* 0x000fc4000001ff00 */
[----:B------:R-:W-:Y:S02]  /*01c0*/  CS2R R48, SRZ ;  /* 0x0000000000307805 */ /* 0x000fe4000001ff00 */
[----:B------:R-:W-:Y:S02]  /*01d0*/  CS2R R50, SRZ ;  /* 0x0000000000327805 */ /* 0x000fe4000001ff00 */
[----:B------:R-:W-:Y:S02]  /*01e0*/  CS2R R52, SRZ ;  /* 0x0000000000347805 */ /* 0x000fe4000001ff00 */
[----:B------:R-:W-:Y:S01]  /*01f0*/  CS2R R54, SRZ ;  /* 0x0000000000367805 */ /* 0x000fe2000001ff00 */
[----:B---3--:R-:W-:-:S03]  /*0200*/  UPRMT UR6, UR4, 0x654, UR6 ;  /* 0x0000065404067896 */ /* 0x008fc60008000006 */
[----:B------:R-:W-:Y:S01]  /*0210*/  UMOV UR4, 0xffffffff ;  /* 0xffffffff00047882 */ /* 0x000fe20000000000 */
[----:B------:R-:W-:Y:S01]  /*0220*/  UIADD3 UR22, UR6, 0x4000, URZ ;  /* 0x0000400006167890 */ /* 0x000fe2000fffe03f */
[C---:B--2---:R-:W-:Y:S01]  /*0230*/  IMAD.HI R2, R10.reuse, 0x2aaaaaab, RZ ;  /* 0x2aaaaaab0a027827 */ /* 0x044fe200078e02ff */
[----:B------:R-:W-:-:S04]  /*0240*/  ISETP.GE.AND P2, PT, R10, RZ, PT ;  /* 0x000000ff0a00720c */ /* 0x000fc80003f46270 */
[----:B------:R-:W-:-:S04]  /*0250*/  SHF.R.U32.HI R5, RZ, 0x1f, R2 ;  /* 0x0000001fff057819 */ /* 0x000fc80000011602 */
[----:B------:R-:W-:-:S05]  /*0260*/  LEA.HI.SX32 R5, R2, R5, 0x1b ;  /* 0x0000000502057211 */ /* 0x000fca00078fdaff */
[----:B------:R-:W-:-:S05]  /*0270*/  IMAD.SHL.U32 R4, R5, 0x8, RZ ;  /* 0x0000000805047824 */ /* 0x000fca00078e00ff */
[----:B------:R-:W-:-:S04]  /*0280*/  LEA.HI.SX32 R3, R3, -R4, 0x1a ;  /* 0x8000000403037211 */ /* 0x000fc800078fd2ff */
[----:B------:R-:W-:-:S04]  /*0290*/  VIMNMX R6, R3, 0x8, PT ;  /* 0x0000000803067848 */ /* 0x000fc80003fe0100 */
[-C--:B------:R-:W-:Y:S02]  /*02a0*/  IABS R14, R6.reuse ;  /* 0x00000006000e7213 */ /* 0x080fe40000000000 */
[----:B------:R-:W-:Y:S02]  /*02b0*/  IABS R8, R6 ;  /* 0x0000000600087213 */ /* 0x000fe40000000000 */
[----:B------:R-:W2:Y:S03]  /*02c0*/  I2F.RP R7, R14 ;  /* 0x0000000e00077306 */ /* 0x000ea60000209400 */
[----:B------:R-:W-:-:S05]  /*02d0*/  IMAD.MOV R12, RZ, RZ, -R8 ;  /* 0x000000ffff0c7224 */ /* 0x000fca00078e0a08 */
[----:B------:R-:W3:Y:S08]  /*02e0*/  I2F.RP R8, R18 ;  /* 0x0000001200087306 */ /* 0x000ef00000209400 */
[----:B--2---:R-:W2:Y:S08]  /*02f0*/  MUFU.RCP R7, R7 ;  /* 0x0000000700077308 */ /* 0x004eb00000001000 */
[----:B---3--:R-:W-:Y:S01]  /*0300*/  MUFU.RCP R8, R8 ;  /* 0x0000000800087308 */ /* 0x008fe20000001000 */
[----:B--2---:R-:W-:Y:S01]  /*0310*/  VIADD R2, R7, 0xffffffe ;  /* 0x0ffffffe07027836 */ /* 0x004fe20000000000 */
[----:B------:R-:W-:-:S06]  /*0320*/  IABS R7, R10 ;  /* 0x0000000a00077213 */ /* 0x000fcc0000000000 */
[----:B------:R2:W3:Y:S02]  /*0330*/  F2I.FTZ.U32.TRUNC.NTZ R3, R2 ;  /* 0x0000000200037305 */ /* 0x0004e4000021f000 */
[----:B--2---:R-:W-:Y:S02]  /*0340*/  IMAD.MOV.U32 R2, RZ, RZ, RZ ;  /* 0x000000ffff027224 */ /* 0x004fe400078e00ff */
[----:B---3--:R-:W-:-:S04]  /*0350*/  IMAD.MOV R9, RZ, RZ, -R3 ;  /* 0x000000ffff097224 */ /* 0x008fc800078e0a03 */
[----:B------:R-:W-:-:S04]  /*0360*/  IMAD R9, R9, R14, RZ ;  /* 0x0000000e09097224 */ /* 0x000fc800078e02ff */
[----:B------:R-:W-:-:S04]  /*0370*/  IMAD.HI.U32 R3, R3, R9, R2 ;  /* 0x0000000903037227 */ /* 0x000fc800078e0002 */
[----:B------:R-:W-:Y:S02]  /*0380*/  IMAD R9, R5, -0xc0, R10 ;  /* 0xffffff4005097824 */ /* 0x000fe400078e020a */
[----:B------:R-:W-:-:S03]  /*0390*/  IMAD.HI.U32 R2, R3, R7, RZ ;  /* 0x0000000703027227 */ /* 0x000fc600078e00ff */
[----:B------:R-:W-:Y:S01]  /*03a0*/  IABS R16, R9 ;  /* 0x0000000900107213 */ /* 0x000fe20000000000 */
[----:B------:R-:W-:Y:S02]  /*03b0*/  IMAD R7, R2, R12, R7 ;  /* 0x0000000c02077224 */ /* 0x000fe400078e0207 */
[----:B------:R-:W2:Y:S01]  /*03c0*/  S2R R2, SR_TID.X ;  /* 0x0000000000027919 */ /* 0x000ea20000002100 */
[----:B------:R-:W-:Y:S01]  /*03d0*/  VIADD R5, R8, 0xffffffe ;  /* 0x0ffffffe08057836 */ /* 0x000fe20000000000 */
[----:B------:R-:W-:Y:S01]  /*03e0*/  LOP3.LUT R8, RZ, R6, RZ, 0x33, !PT ;  /* 0x00000006ff087212 */ /* 0x000fe200078e33ff */
[----:B------:R-:W-:Y:S01]  /*03f0*/  IMAD.HI.U32 R3, R3, R16, RZ ;  /* 0x0000001003037227 */ /* 0x000fe200078e00ff */
[----:B------:R-:W-:-:S03]  /*0400*/  ISETP.GT.U32.AND P0, PT, R14, R7, PT ;  /* 0x000000070e00720c */ /* 0x000fc60003f04070 */
[----:B------:R-:W-:Y:S01]  /*0410*/  IMAD R10, R3, R12, R16 ;  /* 0x0000000c030a7224 */ /* 0x000fe200078e0210 */
[----:B------:R-:W3:Y:S04]  /*0420*/  F2I.FTZ.U32.TRUNC.NTZ R5, R5 ;  /* 0x0000000500057305 */ /* 0x000ee8000021f000 */
[----:B------:R-:W-:-:S05]  /*0430*/  ISETP.GT.U32.AND P1, PT, R14, R10, PT ;  /* 0x0000000a0e00720c */ /* 0x000fca0003f24070 */
[----:B------:R-:W-:-:S05]  /*0440*/  @!P0 IMAD.IADD R7, R7, 0x1, -R14 ;  /* 0x0000000107078824 */ /* 0x000fca00078e0a0e */
[----:B------:R-:W-:Y:S01]  /*0450*/  ISETP.GT.U32.AND P0, PT, R14, R7, PT ;  /* 0x000000070e00720c */ /* 0x000fe20003f04070 */
[----:B---3--:R-:W-:Y:S02]  /*0460*/  IMAD.MOV R11, RZ, RZ, -R5 ;  /* 0x000000ffff0b7224 */ /* 0x008fe400078e0a05 */
[----:B------:R-:W-:Y:S02]  /*0470*/  @!P1 IMAD.IADD R10, R10, 0x1, -R14 ;  /* 0x000000010a0a9824 */ /* 0x000fe400078e0a0e */
[----:B------:R-:W-:Y:S01]  /*0480*/  @!P1 VIADD R3, R3, 0x1 ;  /* 0x0000000103039836 */ /* 0x000fe20000000000 */
[--C-:B--2---:R-:W-:Y:S02]  /*0490*/  SHF.R.U32.HI R12, RZ, 0x2, R2.reuse ;  /* 0x00000002ff0c7819 */ /* 0x104fe40000011602 */
[----:B------:R-:W-:-:S05]  /*04a0*/  SHF.R.U32.HI R21, RZ, 0x5, R2 ;  /* 0x00000005ff157819 */ /* 0x000fca0000011602 */
[----:B------:R-:W-:Y:S01]  /*04b0*/  @!P0 IMAD.IADD R7, R7, 0x1, -R14 ;  /* 0x0000000107078824 */ /* 0x000fe200078e0a0e */
[----:B------:R-:W-:Y:S02]  /*04c0*/  ISETP.NE.AND P0, PT, R6, RZ, PT ;  /* 0x000000ff0600720c */ /* 0x000fe40003f05270 */
[----:B------:R-:W-:Y:S01]  /*04d0*/  SGXT.U32 R12, R12, 0x6 ;  /* 0x000000060c0c781a */ /* 0x000fe20000000000 */
[----:B------:R-:W-:Y:S01]  /*04e0*/  @!P2 IMAD.MOV R7, RZ, RZ, -R7 ;  /* 0x000000ffff07a224 */ /* 0x000fe200078e0a07 */
[----:B------:R-:W-:Y:S01]  /*04f0*/  LOP3.LUT R6, R9, R6, RZ, 0x3c, !PT ;  /* 0x0000000609067212 */ /* 0x000fe200078e3cff */
[----:B------:R-:W-:Y:S01]  /*0500*/  IMAD.MOV.U32 R9, RZ, RZ, R11 ;  /* 0x000000ffff097224 */ /* 0x000fe200078e000b */
[----:B------:R-:W-:Y:S02]  /*0510*/  ISETP.GE.U32.AND P2, PT, R10, R14, PT ;  /* 0x0000000e0a00720c */ /* 0x000fe40003f46070 */
[----:B------:R-:W-:Y:S01]  /*0520*/  SEL R7, R8, R7, !P0 ;  /* 0x0000000708077207 */ /* 0x000fe20004000000 */
[----:B------:R-:W-:Y:S01]  /*0530*/  IMAD R9, R9, R18, RZ ;  /* 0x0000001209097224 */ /* 0x000fe200078e02ff */
[----:B------:R-:W-:-:S02]  /*0540*/  ISETP.GE.AND P3, PT, R6, RZ, PT ;  /* 0x000000ff0600720c */ /* 0x000fc40003f66270 */
[----:B------:R-:W-:Y:S01]  /*0550*/  IABS R10, R0 ;  /* 0x00000000000a7213 */ /* 0x000fe20000000000 */
[----:B------:R-:W-:Y:S02]  /*0560*/  IMAD.IADD R7, R4, 0x1, R7 ;  /* 0x0000000104077824 */ /* 0x000fe400078e0207 */
[----:B------:R-:W-:Y:S02]  /*0570*/  IMAD.MOV.U32 R4, RZ, RZ, RZ ;  /* 0x000000ffff047224 */ /* 0x000fe400078e00ff */
[----:B------:R-:W-:Y:S02]  /*0580*/  IMAD.SHL.U32 R7, R7, 0x40, RZ ;  /* 0x0000004007077824 */ /* 0x000fe400078e00ff */
[----:B------:R-:W-:-:S03]  /*0590*/  IMAD.HI.U32 R4, R5, R9, R4 ;  /* 0x0000000905047227 */ /* 0x000fc600078e0004 */
[----:B------:R-:W-:Y:S01]  /*05a0*/  LOP3.LUT R11, R7, R12, RZ, 0xfc, !PT ;  /* 0x0000000c070b7212 */ /* 0x000fe200078efcff */
[----:B------:R-:W-:Y:S02]  /*05b0*/  IMAD.MOV R10, RZ, RZ, -R10 ;  /* 0x000000ffff0a7224 */ /* 0x000fe400078e0a0a */
[----:B------:R-:W-:Y:S01]  /*05c0*/  @P2 VIADD R3, R3, 0x1 ;  /* 0x0000000103032836 */ /* 0x000fe20000000000 */
[----:B------:R-:W-:Y:S02]  /*05d0*/  IABS R6, R11 ;  /* 0x0000000b00067213 */ /* 0x000fe40000000000 */
[----:B------:R-:W-:Y:S01]  /*05e0*/  ISETP.GE.AND P2, PT, R11, RZ, PT ;  /* 0x000000ff0b00720c */ /* 0x000fe20003f46270 */
[----:B------:R-:W-:Y:S02]  /*05f0*/  @!P3 IMAD.MOV R3, RZ, RZ, -R3 ;  /* 0x000000ffff03b224 */ /* 0x000fe400078e0a03 */
[----:B------:R-:W-:Y:S02]  /*0600*/  IMAD.MOV.U32 R5, RZ, RZ, R6 ;  /* 0x000000ffff057224 */ /* 0x000fe400078e0006 */
[----:B------:R-:W-:Y:S01]  /*0610*/  IMAD.MOV.U32 R6, RZ, RZ, R10 ;  /* 0x000000ffff067224 */ /* 0x000fe200078e000a */
[----:B------:R-:W-:Y:S01]  /*0620*/  SEL R3, R8, R3, !P0 ;  /* 0x0000000308037207 */ /* 0x000fe20004000000 */
[----:B------:R-:W-:Y:S01]  /*0630*/  IMAD.HI.U32 R4, R4, R5, RZ ;  /* 0x0000000504047227 */ /* 0x000fe200078e00ff */
[----:B------:R-:W2:Y:S01]  /*0640*/  LDC.64 R10, c[0x0][0x218] ;  /* 0x00008600ff0a7b82 */ /* 0x000ea20000000a00 */
[----:B------:R-:W-:-:S02]  /*0650*/  ISETP.NE.AND P0, PT, R0, RZ, PT ;  /* 0x000000ff0000720c */ /* 0x000fc40003f05270 */
[----:B------:R-:W-:Y:S01]  /*0660*/  IMAD R5, R4, R6, R5 ;  /* 0x0000000604057224 */ /* 0x000fe200078e0205 */
[----:B------:R-:W-:Y:S01]  /*0670*/  LOP3.LUT R6, R12, 0x40, RZ, 0xfc, !PT ;  /* 0x000000400c067812 */ /* 0x000fe200078efcff */
[----:B------:R-:W-:-:S03]  /*0680*/  IMAD.SHL.U32 R3, R3, 0x80, RZ ;  /* 0x0000008003037824 */ /* 0x000fc600078e00ff */
[----:B------:R-:W-:Y:S02]  /*0690*/  ISETP.GT.U32.AND P1, PT, R18, R5, PT ;  /* 0x000000051200720c */ /* 0x000fe40003f24070 */
[----:B------:R-:W-:Y:S02]  /*06a0*/  LOP3.LUT R20, R3, R12, RZ, 0xfc, !PT ;  /* 0x0000000c03147212 */ /* 0x000fe400078efcff */
[----:B------:R-:W-:-:S03]  /*06b0*/  LOP3.LUT R22, R3, 0x40, R12, 0xfe, !PT ;  /* 0x0000004003167812 */ /* 0x000fc600078efe0c */
[----:B------:R-:W-:-:S04]  /*06c0*/  IMAD.HI R4, R20, 0x2aaaaaab, RZ ;  /* 0x2aaaaaab14047827 */ /* 0x000fc800078e02ff */
[----:B------:R-:W-:Y:S01]  /*06d0*/  IMAD.HI R15, R22, 0x2aaaaaab, RZ ;  /* 0x2aaaaaab160f7827 */ /* 0x000fe200078e02ff */
[----:B------:R-:W-:-:S03]  /*06e0*/  SHF.R.U32.HI R9, RZ, 0x1f, R4 ;  /* 0x0000001fff097819 */ /* 0x000fc60000011604 */
[----:B------:R-:W-:Y:S01]  /*06f0*/  @!P1 IMAD.IADD R5, R5, 0x1, -R18 ;  /* 0x0000000105059824 */ /* 0x000fe200078e0a12 */
[----:B------:R-:W-:Y:S01]  /*0700*/  LEA.HI R13, R4, R9, RZ, 0x17 ;  /* 0x00000009040d7211 */ /* 0x000fe200078fb8ff */
[----:B------:R-:W-:Y:S01]  /*0710*/  IMAD.SHL.U32 R4, R2, 0x8, RZ ;  /* 0x0000000802047824 */ /* 0x000fe200078e00ff */
[----:B------:R-:W3:Y:S01]  /*0720*/  LDC.64 R8, c[0x0][0x220] ;  /* 0x00008800ff087b82 */ /* 0x000ee20000000a00 */
[----:B------:R-:W-:Y:S02]  /*0730*/  SHF.R.U32.HI R16, RZ, 0x1f, R15 ;  /* 0x0000001fff107819 */ /* 0x000fe4000001160f */
[----:B------:R-:W-:Y:S02]  /*0740*/  ISETP.GT.U32.AND P1, PT, R18, R5, PT ;  /* 0x000000051200720c */ /* 0x000fe40003f24070 */
[----:B------:R-:W-:Y:S02]  /*0750*/  LOP3.LUT R17, R4, 0x18, R2, 0x48, !PT ;  /* 0x0000001804117812 */ /* 0x000fe400078e4802 */
[----:B------:R-:W-:Y:S01]  /*0760*/  LEA.HI R15, R15, R16, RZ, 0x17 ;  /* 0x000000100f0f7211 */ /* 0x000fe200078fb8ff */
[----:B------:R-:W-:Y:S01]  /*0770*/  IMAD R16, R13, -0xc00, R20 ;  /* 0xfffff4000d107824 */ /* 0x000fe200078e0214 */
[----:B------:R-:W-:Y:S01]  /*0780*/  LOP3.LUT R13, R4, 0x18, RZ, 0xc0, !PT ;  /* 0x00000018040d7812 */ /* 0x000fe200078ec0ff */
[----:B------:R-:W-:Y:S01]  /*0790*/  IMAD R6, R6, 0x20, R17 ;  /* 0x0000002006067824 */ /* 0x000fe200078e0211 */
[----:B------:R-:W-:-:S05]  /*07a0*/  LOP3.LUT R20, R21, 0x7fffffc, RZ, 0xc0, !PT ;  /* 0x07fffffc15147812 */ /* 0x000fca00078ec0ff */
[----:B------:R-:W-:Y:S02]  /*07b0*/  @!P1 IMAD.IADD R5, R5, 0x1, -R18 ;  /* 0x0000000105059824 */ /* 0x000fe400078e0a12 */
[----:B------:R-:W-:Y:S02]  /*07c0*/  IMAD R18, R15, -0xc00, R22 ;  /* 0xfffff4000f127824 */ /* 0x000fe400078e0216 */
[----:B------:R-:W-:Y:S02]  /*07d0*/  IMAD.MOV.U32 R14, RZ, RZ, R5 ;  /* 0x000000ffff0e7224 */ /* 0x000fe400078e0005 */
[----:B------:R-:W-:Y:S01]  /*07e0*/  IMAD R5, R12, 0x20, R17 ;  /* 0x000000200c057824 */ /* 0x000fe200078e0211 */
[----:B------:R-:W-:Y:S01]  /*07f0*/  SHF.R.U32.HI R12, RZ, 0x4, R2 ;  /* 0x00000004ff0c7819 */ /* 0x000fe20000011602 */
[----:B------:R-:W-:Y:S01]  /*0800*/  @!P2 IMAD.MOV R14, RZ, RZ, -R14 ;  /* 0x000000ffff0ea224 */ /* 0x000fe200078e0a0e */
[----:B------:R-:W-:Y:S01]  /*0810*/  @!P0 LOP3.LUT R14, RZ, R0, RZ, 0x33, !PT ;  /* 0x00000000ff0e8212 */ /* 0x000fe200078e33ff */
[--C-:B------:R-:W-:Y:S01]  /*0820*/  IMAD R17, R16, 0xc00, R13.reuse ;  /* 0x00000c0010117824 */ /* 0x100fe200078e020d */
[----:B------:R-:W-:Y:S01]  /*0830*/  SGXT.U32 R12, R12, 0x4 ;  /* 0x000000040c0c781a */ /* 0x000fe20000000000 */
[----:B------:R-:W-:-:S02]  /*0840*/  IMAD R19, R18, 0xc00, R13 ;  /* 0x00000c0012137824 */ /* 0x000fc400078e020d */
[----:B------:R-:W-:Y:S01]  /*0850*/  IMAD R15, R14, 0xc00, R13 ;  /* 0x00000c000e0f7824 */ /* 0x000fe200078e020d */
[----:B------:R-:W-:Y:S01]  /*0860*/  LOP3.LUT R7, R7, R12, RZ, 0xfc, !PT ;  /* 0x0000000c07077212 */ /* 0x000fe200078efcff */
[----:B---3--:R-:W-:Y:S01]  /*0870*/  IMAD.WIDE R12, R17, 0x2, R8 ;  /* 0x00000002110c7825 */ /* 0x008fe200078e0208 */
[----:B------:R-:W-:-:S03]  /*0880*/  LEA R17, R6, UR6, 0x1 ;  /* 0x0000000606117c11 */ /* 0x000fc6000f8e08ff */
[----:B--2---:R-:W-:Y:S01]  /*0890*/  IMAD.WIDE R10, R15, 0x2, R10 ;  /* 0x000000020f0a7825 */ /* 0x004fe200078e020a */
[----:B------:R-:W-:-:S03]  /*08a0*/  IADD3 R23, P1, R12, 0xc0, RZ ;  /* 0x000000c00c177810 */ /* 0x000fc60007f3e0ff */
[----:B------:R-:W-:Y:S01]  /*08b0*/  IMAD.WIDE R14, R19, 0x2, R8 ;  /* 0x00000002130e7825 */ /* 0x000fe200078e0208 */
[----:B------:R-:W-:Y:S02]  /*08c0*/  LEA R8, R5, UR6, 0x1 ;  /* 0x0000000605087c11 */ /* 0x000fe4000f8e08ff */
[----:B------:R-:W-:Y:S01]  /*08d0*/  IADD3 R57, P0, R10, 0xc0, RZ ;  /* 0x000000c00a397810 */ /* 0x000fe20007f1e0ff */
[----:B------:R-:W-:Y:S02]  /*08e0*/  IMAD.SHL.U32 R22, R2, 0x2, RZ ;  /* 0x0000000202167824 */ /* 0x000fe400078e00ff */
[----:B------:R-:W-:Y:S01]  /*08f0*/  @!PT LDS RZ, [RZ] ;  /* 0x00000000fffff984 */ /* 0x000fe20000000800 */
[----:B------:R-:W-:Y:S01]  /*0900*/  @!PT LDS RZ, [RZ] ;  /* 0x00000000fffff984 */ /* 0x000fe20000000800 */
[----:B------:R-:W-:Y:S01]  /*0910*/  @!PT LDS RZ, [RZ] ;  /* 0x00000000fffff984 */ /* 0x000fe20000000800 */
[----:B------:R-:W-:Y:S01]  /*0920*/  LDGSTS.E.BYPASS.128 [R8], desc[UR20][R10.64] ;  /* 0x000000000a087fae */ /* 0x000fe2000b901c54 */
[----:B------:R-:W-:Y:S02]  /*0930*/  IMAD.X R58, RZ, RZ, R13, P1 ;  /* 0x000000ffff3a7224 */ /* 0x000fe400008e060d */
[----:B------:R-:W-:Y:S01]  /*0940*/  IMAD.X R60, RZ, RZ, R11, P0 ;  /* 0x000000ffff3c7224 */ /* 0x000fe200000e060b */
[----:B------:R-:W0:Y:S01]  /*0950*/  LDGDEPBAR ;  /* 0x00000000000079af */ /* 0x000e220000000000 */
[----:B------:R-:W-:Y:S01]  /*0960*/  IADD3 R56, P0, R14, 0xc0, RZ ;  /* 0x000000c00e387810 */ /* 0x000fe20007f1e0ff */
[----:B------:R-:W-:-:S02]  /*0970*/  IMAD.MOV.U32 R9, RZ, RZ, -0x20 ;  /* 0xffffffe0ff097424 */ /* 0x000fc400078e00ff */
[----:B------:R-:W-:Y:S02]  /*0980*/  LDGSTS.E.BYPASS.128 [R8+0x4000], desc[UR20][R12.64] ;  /* 0x040000000c087fae */ /* 0x000fe4000b901c54 */
[----:B------:R-:W-:Y:S02]  /*0990*/  IMAD.X R61, RZ, RZ, R15, P0 ;  /* 0x000000ffff3d7224 */ /* 0x000fe400000e060f */
[----:B------:R-:W-:Y:S04]  /*09a0*/  LDGSTS.E.BYPASS.128 [R17+0x4000], desc[UR20][R14.64] ;  /* 0x040000000e117fae */ /* 0x000fe8000b901c54 */
[----:B------:R-:W0:Y:S01]  /*09b0*/  LDGDEPBAR ;  /* 0x00000000000079af */ /* 0x000e220000000000 */
[----:B------:R-:W-:Y:S06]  /*09c0*/  BAR.SYNC.DEFER_BLOCKING 0x0 ;  /* 0x0000000000007b1d */ /* 0x000fec0000010000 */
[----:B------:R-:W-:Y:S01]  /*09d0*/  @!PT LDS RZ, [RZ] ;  /* 0x00000000fffff984 */ /* 0x000fe20000000800 */
[----:B------:R-:W-:Y:S01]  /*09e0*/  @!PT LDS RZ, [RZ] ;  /* 0x00000000fffff984 */ /* 0x000fe20000000800 */
[----:B------:R-:W-:Y:S01]  /*09f0*/  @!PT LDS RZ, [RZ] ;  /* 0x00000000fffff984 */ /* 0x000fe20000000800 */
[----:B------:R-:W-:Y:S04]  /*0a00*/  LDGSTS.E.BYPASS.128 [R8+0x1000], desc[UR20][R10.64+0x40] ;  /* 0x010000400a087fae */ /* 0x000fe8000b901c54 */
[----:B------:R-:W0:Y:S04]  /*0a10*/  LDGDEPBAR ;  /* 0x00000000000079af */ /* 0x000e280000000000 */
[----:B------:R-:W-:Y:S04]  /*0a20*/  LDGSTS.E.BYPASS.128 [R8+0x6000], desc[UR20][R12.64+0x40] ;  /* 0x060000400c087fae */ /* 0x000fe8000b901c54 */
        /* <DEDUP_REMOVED lines=8> */
[----:B------:R2:W-:Y:S04]  /*0ab0*/  LDGSTS.E.BYPASS.128 [R8+0x8000], desc[UR20][R12.64+0x80] ;  /* 0x080000800c087fae */ /* 0x0005e8000b901c54 */
[----:B------:R3:W-:Y:S04]  /*0ac0*/  LDGSTS.E.BYPASS.128 [R17+0x8000], desc[UR20][R14.64+0x80] ;  /* 0x080000800e117fae */ /* 0x0007e8000b901c54 */
[----:B------:R-:W0:Y:S01]  /*0ad0*/  LDGDEPBAR ;  /* 0x00000000000079af */ /* 0x000e220000000000 */
[----:B--2---:R-:W-:-:S04]  /*0ae0*/  LOP3.LUT R12, R22, 0x100, RZ, 0xc0, !PT ;  /* 0x00000100160c7812 */ /* 0x004fc800078ec0ff */
[C---:B------:R-:W-:Y:S02]  /*0af0*/  LOP3.LUT R10, R12.reuse, 0x2000000, RZ, 0xfc, !PT ;  /* 0x020000000c0a7812 */ /* 0x040fe400078efcff */
[----:B---3--:R-:W-:-:S07]  /*0b00*/  LOP3.LUT R12, R12, 0x2000002, RZ, 0xfc, !PT ;  /* 0x020000020c0c7812 */ /* 0x008fce00078efcff */
.L_x_0:
[----:B------:R-:W-:Y:S01]  /*0b10*/  UIADD3 UR4, UR4, 0x1, URZ ;  /* 0x0000000104047890 */ /* 0x000fe2000fffe03f */
[----:B------:R-:W2:Y:S01]  /*0b20*/  SHFL.IDX PT, R11, R20, RZ, 0x1f ;  /* 0x00001fff140b7589 */ /* 0x000ea200000e0000 */
[----:B------:R-:W-:Y:S01]  /*0b30*/  IMAD.MOV.U32 R13, RZ, RZ, R10 ;  /* 0x000000ffff0d7224 */ /* 0x000fe200078e000a */
[----:B------:R-:W-:Y:S01]  /*0b40*/  UMOV UR5, URZ ;  /* 0x0000003f00057c82 */ /* 0x000fe20008000000 */
[----:B------:R-:W-:Y:S01]  /*0b50*/  UISETP.GE.AND UP0, UPT, UR4, 0x4, UPT ;  /* 0x000000040400788c */ /* 0x000fe2000bf06270 */
[----:B------:R-:W-:-:S04]  /*0b60*/  DEPBAR.LE SB0, 0x4 ;  /* 0x000081000000791a */ /* 0x000fc80000000000 */
[----:B------:R-:W-:Y:S01]  /*0b70*/  USEL UR16, UR4, URZ, !UP0 ;  /* 0x0000003f04107287 */ /* 0x000fe2000c000000 */
[----:B------:R-:W-:Y:S01]  /*0b80*/  BAR.SYNC.DEFER_BLOCKING 0x0 ;  /* 0x0000000000007b1d */ /* 0x000fe20000010000 */
[----:B------:R-:W-:Y:S02]  /*0b90*/  VIADD R59, R59, 0x1 ;  /* 0x000000013b3b7836 */ /* 0x000fe40000000000 */
[----:B------:R-:W-:Y:S01]  /*0ba0*/  ULEA UR4, UR16, UR22, 0xd ;  /* 0x0000001610047291 */ /* 0x000fe2000f8e683f */
[----:B------:R-:W-:Y:S02]  /*0bb0*/  IMAD.MOV.U32 R16, RZ, RZ, R23 ;  /* 0x000000ffff107224 */ /* 0x000fe400078e0017 */
[----:B------:R-:W-:Y:S01]  /*0bc0*/  ISETP.GE.AND P1, PT, R59, 0x4, PT ;  /* 0x000000043b00780c */ /* 0x000fe20003f26270 */
[----:B------:R-:W-:-:S03]  /*0bd0*/  USHF.R.U32.HI UR4, URZ, 0x4, UR4 ;  /* 0x000000043f047899 */ /* 0x000fc60008011604 */
[----:B------:R-:W-:Y:S01]  /*0be0*/  SEL R59, R59, RZ, !P1 ;  /* 0x000000ff3b3b7207 */ /* 0x000fe20004800000 */
[----:B------:R-:W-:-:S03]  /*0bf0*/  ULOP3.LUT UR4, UR4, 0x3fff, URZ, 0xc0, !UPT ;  /* 0x00003fff04047892 */ /* 0x000fc6000f8ec03f */
[C---:B------:R-:W-:Y:S01]  /*0c00*/  LEA R18, R59.reuse, UR22, 0xd ;  /* 0x000000163b127c11 */ /* 0x040fe2000f8e68ff */
[----:B------:R-:W-:Y:S01]  /*0c10*/  IMAD R17, R59, 0x1000, R8 ;  /* 0x000010003b117824 */ /* 0x000fe200078e0208 */
[----:B--2---:R-:W-:Y:S01]  /*0c20*/  R2UR UR8, R11 ;  /* 0x000000000b0872ca */ /* 0x004fe200000e0000 */
[----:B------:R-:W-:Y:S01]  /*0c30*/  IMAD.MOV.U32 R11, RZ, RZ, -0x7fffffe0 ;  /* 0x80000020ff0b7424 */ /* 0x000fe200078e00ff */
[----:B------:R-:W-:Y:S01]  /*0c40*/  UMOV UR7, UR4 ;  /* 0x0000000400077c82 */ /* 0x000fe20008000000 */
[--C-:B------:R-:W-:Y:S01]  /*0c50*/  IMAD R19, R5, 0x2, R18.reuse ;  /* 0x0000000205137824 */ /* 0x100fe200078e0212 */
[----:B------:R-:W-:Y:S01]  /*0c60*/  IADD3 R14, P0, R13, UR7, RZ ;  /* 0x000000070d0e7c10 */ /* 0x000fe2000ff1e0ff */
[----:B------:R-:W-:Y:S01]  /*0c70*/  IMAD.MOV.U32 R13, RZ, RZ, R11 ;  /* 0x000000ffff0d7224 */ /* 0x000fe200078e000b */
[----:B------:R-:W-:Y:S01]  /*0c80*/  UMOV UR7, UR5 ;  /* 0x0000000500077c82 */ /* 0x000fe20008000000 */
[----:B------:R-:W-:Y:S01]  /*0c90*/  IMAD R23, R6, 0x2, R18 ;  /* 0x0000000206177824 */ /* 0x000fe200078e0212 */
[----:B------:R-:W-:Y:S01]  /*0ca0*/  R2UR UR10, R14 ;  /* 0x000000000e0a72ca */ /* 0x000fe200000e0000 */
[----:B------:R-:W-:Y:S01]  /*0cb0*/  WARPGROUP.ARRIVE ;  /* 0x00000000000079c5 */ /* 0x000fe20000000000 */
[----:B------:R-:W-:Y:S01]  /*0cc0*/  IADD3.X R15, R13, UR7, RZ, P0, !PT ;  /* 0x000000070d0f7c10 */ /* 0x000fe200087fe4ff */
[----:B------:R-:W-:Y:S01]  /*0cd0*/  ULEA UR7, UR16, UR6, 0xc ;  /* 0x0000000610077291 */ /* 0x000fe2000f8e603f */
[----:B------:R-:W-:Y:S01]  /*0ce0*/  IMAD.MOV.U32 R13, RZ, RZ, -0x7fffffe0 ;  /* 0x80000020ff0d7424 */ /* 0x000fe200078e00ff */
[----:B------:R-:W-:Y:S01]  /*0cf0*/  USHF.L.U32 UR8, UR8, 0x6, URZ ;  /* 0x0000000608087899 */ /* 0x000fe2000800063f */
[----:B------:R-:W-:Y:S01]  /*0d00*/  R2UR UR11, R15 ;  /* 0x000000000f0b72ca */ /* 0x000fe200000e0000 */
[----:B------:R-:W-:Y:S01]  /*0d10*/  USHF.R.U32.HI UR9, URZ, 0x4, UR7 ;  /* 0x000000043f097899 */ /* 0x000fe20008011607 */
[----:B------:R-:W-:Y:S01]  /*0d20*/  IMAD.MOV.U32 R14, RZ, RZ, R12 ;  /* 0x000000ffff0e7224 */ /* 0x000fe200078e000c */
[----:B------:R-:W-:Y:S01]  /*0d30*/  ULOP3.LUT UR7, UR8, 0xc0, URZ, 0xc0, !UPT ;  /* 0x000000c008077892 */ /* 0x000fe2000f8ec03f */
[----:B------:R-:W-:Y:S01]  /*0d40*/  IMAD.MOV.U32 R15, RZ, RZ, R13 ;  /* 0x000000ffff0f7224 */ /* 0x000fe200078e000d */
[----:B------:R-:W-:Y:S01]  /*0d50*/  ULOP3.LUT UR9, UR9, 0x3fff, URZ, 0xc0, !UPT ;  /* 0x00003fff09097892 */ /* 0x000fe2000f8ec03f */
[----:B------:R-:W-:Y:S01]  /*0d60*/  IMAD.MOV.U32 R18, RZ, RZ, R56 ;  /* 0x000000ffff127224 */ /* 0x000fe200078e0038 */
[----:B------:R-:W-:Y:S01]  /*0d70*/  UIADD3 UR16, UR16, 0x1, URZ ;  /* 0x0000000110107890 */ /* 0x000fe2000fffe03f */
[----:B------:R-:W-:Y:S01]  /*0d80*/  VIADD R56, R9, 0x40 ;  /* 0x0000004009387836 */ /* 0x000fe20000000000 */
[----:B------:R-:W-:-:S04]  /*0d90*/  UIADD3 UR12, UP0, UR7, UR9, URZ ;  /* 0x00000009070c7290 */ /* 0x000fc8000ff1e03f */
[----:B------:R-:W-:Y:S02]  /*0da0*/  UIADD3.X UR13, URZ, URZ, URZ, UP0, !UPT ;  /* 0x0000003f3f0d7290 */ /* 0x000fe400087fe43f */
[----:B------:R-:W-:Y:S02]  /*0db0*/  ULOP3.LUT UR8, UR12, 0x1000000, URZ, 0xfc, !UPT ;  /* 0x010000000c087892 */ /* 0x000fe4000f8efc3f */
[----:B------:R-:W-:Y:S02]  /*0dc0*/  ULOP3.LUT UR9, UR13, 0x80000020, URZ, 0xfc, !UPT ;  /* 0x800000200d097892 */ /* 0x000fe4000f8efc3f */
[----:B------:R-:W-:-:S07]  /*0dd0*/  UISETP.GE.AND UP0, UPT, UR16, 0x4, UPT ;  /* 0x000000041000788c */ /* 0x000fce000bf06270 */
[----:B------:R-:W-:Y:S01]  /*0de0*/  HGMMA.64x64x16.F32.BF16 R24, gdesc[UR8], R24 ;  /* 0x00e00000081879f0 */ /* 0x000fe20008701818 */
[----:B------:R-:W-:Y:S01]  /*0df0*/  UMOV UR8, UR4 ;  /* 0x0000000400087c82 */ /* 0x000fe20008000000 */
[----:B------:R-:W-:Y:S01]  /*0e00*/  UMOV UR9, 0x80000020 ;  /* 0x8000002000097882 */ /* 0x000fe20000000000 */
[----:B------:R-:W-:Y:S01]  /*0e10*/  IADD3 R14, P0, R14, UR8, RZ ;  /* 0x000000080e0e7c10 */ /* 0x000fe2000ff1e0ff */
[----:B------:R-:W-:Y:S01]  /*0e20*/  UMOV UR8, 0x1000002 ;  /* 0x0100000200087882 */ /* 0x000fe20000000000 */
[----:B------:R-:W-:Y:S02]  /*0e30*/  USEL UR10, UR16, URZ, !UP0 ;  /* 0x0000003f100a7287 */ /* 0x000fe4000c000000 */
[----:B------:R-:W-:Y:S01]  /*0e40*/  IADD3.X R15, R15, UR5, RZ, P0, !PT ;  /* 0x000000050f0f7c10 */ /* 0x000fe200087fe4ff */
[----:B------:R-:W-:Y:S01]  /*0e50*/  UIADD3.64 UR12, UR12, UR8, URZ ;  /* 0x000000080c0c7297 */ /* 0x000fe2000fffe03f */
[----:B------:R-:W-:Y:S01]  /*0e60*/  R2UR UR14, R14 ;  /* 0x000000000e0e72ca */ /* 0x000fe200000e0000 */
[----:B------:R-:W-:Y:S01]  /*0e70*/  ULEA UR4, UR10, UR22, 0xd ;  /* 0x000000160a047291 */ /* 0x000fe2000f8e683f */
[----:B------:R-:W-:Y:S01]  /*0e80*/  R2UR UR15, R15 ;  /* 0x000000000f0f72ca */ /* 0x000fe200000e0000 */
[----:B------:R-:W-:Y:S01]  /*0e90*/  IMAD.MOV.U32 R14, RZ, RZ, R10 ;  /* 0x000000ffff0e7224 */ /* 0x000fe200078e000a */
[----:B------:R-:W-:Y:S01]  /*0ea0*/  UMOV UR5, URZ ;  /* 0x0000003f00057c82 */ /* 0x000fe20008000000 */
[----:B------:R-:W-:Y:S01]  /*0eb0*/  USHF.R.U32.HI UR4, URZ, 0x4, UR4 ;  /* 0x000000043f047899 */ /* 0x000fe20008011604 */
[----:B------:R-:W-:-:S03]  /*0ec0*/  IMAD.MOV.U32 R15, RZ, RZ, R11 ;  /* 0x000000ffff0f7224 */ /* 0x000fc600078e000b */
[----:B------:R-:W-:-:S07]  /*0ed0*/  ULOP3.LUT UR4, UR4, 0x3fff, URZ, 0xc0, !UPT ;  /* 0x00003fff04047892 */ /* 0x000fce000f8ec03f */
[----:B------:R-:W-:Y:S02]  /*0ee0*/  UMOV UR11, UR4 ;  /* 0x00000004000b7c82 */ /* 0x000fe40008000000 */
[----:B------:R-:W-:Y:S01]  /*0ef0*/  IADD3 R14, P0, R14, UR11, RZ ;  /* 0x0000000b0e0e7c10 */ /* 0x000fe2000ff1e0ff */
[----:B------:R-:W-:-:S03]  /*0f00*/  UMOV UR11, UR5 ;  /* 0x00000005000b7c82 */ /* 0x000fc60008000000 */
[----:B------:R-:W-:Y:S01]  /*0f10*/  IADD3.X R15, R15, UR11, RZ, P0, !PT ;  /* 0x0000000b0f0f7c10 */ /* 0x000fe200087fe4ff */
[----:B------:R-:W-:Y:S01]  /*0f20*/  UMOV UR11, UR4 ;  /* 0x00000004000b7c82 */ /* 0x000fe20008000000 */
[----:B------:R-:W-:Y:S02]  /*0f30*/  ULEA UR4, UR10, UR6, 0xc ;  /* 0x000000060a047291 */ /* 0x000fe4000f8e603f */
[----:B------:R-:W-:Y:S02]  /*0f40*/  UIADD3 UR10, UR10, 0x1, URZ ;  /* 0x000000010a0a7890 */ /* 0x000fe4000fffe03f */
[----:B------:R-:W-:-:S04]  /*0f50*/  USHF.R.U32.HI UR4, URZ, 0x4, UR4 ;  /* 0x000000043f047899 */ /* 0x000fc80008011604 */
[----:B------:R-:W-:-:S04]  /*0f60*/  ULOP3.LUT UR4, UR4, 0x3fff, URZ, 0xc0, !UPT ;  /* 0x00003fff04047892 */ /* 0x000fc8000f8ec03f */
[----:B------:R-:W-:-:S04]  /*0f70*/  UIADD3 UR16, UP0, UR7, UR4, URZ ;  /* 0x0000000407107290 */ /* 0x000fc8000ff1e03f */
[----:B------:R-:W-:Y:S02]  /*0f80*/  UIADD3.X UR17, URZ, URZ, URZ, UP0, !UPT ;  /* 0x0000003f3f117290 */ /* 0x000fe400087fe43f */
[----:B------:R-:W-:-:S04]  /*0f90*/  UISETP.GE.AND UP0, UPT, UR10, 0x4, UPT ;  /* 0x000000040a00788c */ /* 0x000fc8000bf06270 */
[----:B------:R-:W-:-:S04]  /*0fa0*/  USEL UR10, UR10, URZ, !UP0 ;  /* 0x0000003f0a0a7287 */ /* 0x000fc8000c000000 */
[----:B------:R-:W-:-:S04]  /*0fb0*/  ULEA UR4, UR10, UR22, 0xd ;  /* 0x000000160a047291 */ /* 0x000fc8000f8e683f */
[----:B------:R-:W-:-:S04]  /*0fc0*/  USHF.R.U32.HI UR4, URZ, 0x4, UR4 ;  /* 0x000000043f047899 */ /* 0x000fc80008011604 */
[----:B------:R-:W-:Y:S01]  /*0fd0*/  ULOP3.LUT UR4, UR4, 0x3fff, URZ, 0xc0, !UPT ;  /* 0x00003fff04047892 */ /* 0x000fe2000f8ec03f */
[----:B------:R-:W-:Y:S01]  /*0fe0*/  HGMMA.64x64x16.F32.BF16 R24, gdesc[UR12], R24, gsb0 ;  /* 0x00e000000c1879f0 */ /* 0x000fe20008001818 */
[----:B------:R-:W-:Y:S01]  /*0ff0*/  R2UR UR14, R14 ;  /* 0x000000000e0e72ca */ /* 0x000fe200000e0000 */
[----:B------:R-:W-:Y:S01]  /*1000*/  IMAD.MOV.U32 R14, RZ, RZ, R12 ;  /* 0x000000ffff0e7224 */ /* 0x000fe200078e000c */
[----:B------:R-:W-:Y:S01]  /*1010*/  R2UR UR15, R15 ;  /* 0x000000000f0f72ca */ /* 0x000fe200000e0000 */
[----:B------:R-:W-:Y:S01]  /*1020*/  IMAD.MOV.U32 R15, RZ, RZ, R13 ;  /* 0x000000ffff0f7224 */ /* 0x000fe200078e000d */
[----:B------:R-:W-:Y:S02]  /*1030*/  ULOP3.LUT UR12, UR16, 0x1000000, URZ, 0xfc, !UPT ;  /* 0x01000000100c7892 */ /* 0x000fe4000f8efc3f */
[----:B------:R-:W-:Y:S01]  /*1040*/  IADD3 R14, P0, R14, UR11, RZ ;  /* 0x0000000b0e0e7c10 */ /* 0x000fe2000ff1e0ff */
[----:B------:R-:W-:Y:S02]  /*1050*/  ULOP3.LUT UR13, UR17, 0x80000020, URZ, 0xfc, !UPT ;  /* 0x80000020110d7892 */ /* 0x000fe4000f8efc3f */
[----:B------:R-:W-:Y:S01]  /*1060*/  UIADD3.64 UR16, UR16, UR8, URZ ;  /* 0x0000000810107297 */ /* 0x000fe2000fffe03f */
[----:B------:R-:W-:Y:S01]  /*1070*/  R2UR UR18, R14 ;  /* 0x000000000e1272ca */ /* 0x000fe200000e0000 */
[----:B------:R-:W-:Y:S01]  /*1080*/  VIADD R14, R9, 0x20 ;  /* 0x00000020090e7836 */ /* 0x000fe20000000000 */
[----:B------:R-:W-:Y:S01]  /*1090*/  IADD3.X R15, R15, UR5, RZ, P0, !PT ;  /* 0x000000050f0f7c10 */ /* 0x000fe200087fe4ff */
[----:B------:R-:W-:Y:S01]  /*10a0*/  UMOV UR11, UR4 ;  /* 0x00000004000b7c82 */ /* 0x000fe20008000000 */
[----:B------:R-:W-:-:S02]  /*10b0*/  UMOV UR5, URZ ;  /* 0x0000003f00057c82 */ /* 0x000fc40008000000 */
[----:B------:R-:W-:Y:S01]  /*10c0*/  ISETP.GE.U32.AND P0, PT, R14, 0xba0, PT ;  /* 0x00000ba00e00780c */ /* 0x000fe20003f06070 */
[----:B------:R-:W-:Y:S01]  /*10d0*/  IMAD.MOV.U32 R14, RZ, RZ, R57 ;  /* 0x000000ffff0e7224 */ /* 0x000fe200078e0039 */
[----:B------:R-:W-:Y:S01]  /*10e0*/  R2UR UR19, R15 ;  /* 0x000000000f1372ca */ /* 0x000fe200000e0000 */
[----:B------:R-:W-:Y:S01]  /*10f0*/  IMAD.MOV.U32 R15, RZ, RZ, R60 ;  /* 0x000000ffff0f7224 */ /* 0x000fe200078e003c */
[----:B------:R-:W-:Y:S02]  /*1100*/  WARPGROUP.DEPBAR.LE gsb0, 0x1 ;  /* 0x00008000000079c5 */ /* 0x000fe40000010100 */
[----:B------:R-:W-:Y:S07]  /*1110*/  BAR.SYNC.DEFER_BLOCKING 0x0 ;  /* 0x0000000000007b1d */ /* 0x000fee0000010000 */
[----:B------:R-:W-:Y:S01]  /*1120*/  @!PT LDS RZ, [RZ] ;  /* 0x00000000fffff984 */ /* 0x000fe20000000800 */
[----:B------:R-:W-:Y:S01]  /*1130*/  @!PT LDS RZ, [RZ] ;  /* 0x00000000fffff984 */ /* 0x000fe20000000800 */
[----:B------:R-:W-:Y:S01]  /*1140*/  @!PT LDS RZ, [RZ] ;  /* 0x00000000fffff984 */ /* 0x000fe20000000800 */
[----:B------:R2:W-:Y:S04]  /*1150*/  LDGSTS.E.BYPASS.128 [R17], desc[UR20][R14.64], !P0 ;  /* 0x000000000e117fae */ /* 0x0005e8000c101c54 */
[----:B------:R-:W0:Y:S01]  /*1160*/  LDGDEPBAR ;  /* 0x00000000000079af */ /* 0x000e220000000000 */
[----:B--2---:R-:W-:-:S05]  /*1170*/  IMAD.MOV.U32 R17, RZ, RZ, R58 ;  /* 0x000000ffff117224 */ /* 0x004fca00078e003a */
[----:B------:R2:W-:Y:S02]  /*1180*/  LDGSTS.E.BYPASS.128 [R19], desc[UR20][R16.64], !P0 ;  /* 0x0000000010137fae */ /* 0x0005e4000c101c54 */
[----:B--2---:R-:W-:-:S05]  /*1190*/  IMAD.MOV.U32 R19, RZ, RZ, R61 ;  /* 0x000000ffff137224 */ /* 0x004fca00078e003d */
[----:B------:R2:W-:Y:S01]  /*11a0*/  LDGSTS.E.BYPASS.128 [R23], desc[UR20][R18.64], !P0 ;  /* 0x0000000012177fae */ /* 0x0005e2000c101c54 */
[----:B------:R-:W-:-:S03]  /*11b0*/  ISETP.GE.U32.AND P0, PT, R56, 0xba0, PT ;  /* 0x00000ba03800780c */ /* 0x000fc60003f06070 */
[----:B------:R-:W0:Y:S01]  /*11c0*/  LDGDEPBAR ;  /* 0x00000000000079af */ /* 0x000e220000000000 */
[----:B--2---:R-:W-:-:S05]  /*11d0*/  VIADD R23, R59, 0x1 ;  /* 0x000000013b177836 */ /* 0x004fca0000000000 */
[----:B------:R-:W-:-:S04]  /*11e0*/  ISETP.GE.AND P1, PT, R23, 0x4, PT ;  /* 0x000000041700780c */ /* 0x000fc80003f26270 */
[----:B------:R-:W-:-:S04]  /*11f0*/  SEL R23, R23, RZ, !P1 ;  /* 0x000000ff17177207 */ /* 0x000fc80004800000 */
[C---:B------:R-:W-:Y:S01]  /*1200*/  LEA R56, R23.reuse, UR22, 0xd ;  /* 0x0000001617387c11 */ /* 0x040fe2000f8e68ff */
[----:B------:R-:W-:Y:S01]  /*1210*/  IMAD R57, R23, 0x1000, R8 ;  /* 0x0000100017397824 */ /* 0x000fe200078e0208 */
[----:B------:R-:W-:-:S04]  /*1220*/  DEPBAR.LE SB0, 0x4 ;  /* 0x000081000000791a */ /* 0x000fc80000000000 */
[----:B------:R-:W-:Y:S01]  /*1230*/  BAR.SYNC.DEFER_BLOCKING 0x0 ;  /* 0x0000000000007b1d */ /* 0x000fe20000010000 */
[--C-:B------:R-:W-:Y:S02]  /*1240*/  IMAD R59, R5, 0x2, R56.reuse ;  /* 0x00000002053b7824 */ /* 0x100fe400078e0238 */
[----:B------:R-:W-:Y:S02]  /*1250*/  IMAD R61, R6, 0x2, R56 ;  /* 0x00000002063d7824 */ /* 0x000fe400078e0238 */
[----:B------:R-:W-:Y:S02]  /*1260*/  IMAD.MOV.U32 R56, RZ, RZ, R10 ;  /* 0x000000ffff387224 */ /* 0x000fe400078e000a */
[----:B------:R-:W-:-:S05]  /*1270*/  VIADD R23, R23, 0x1 ;  /* 0x0000000117177836 */ /* 0x000fca0000000000 */
[----:B------:R-:W-:-:S04]  /*1280*/  ISETP.GE.AND P1, PT, R23, 0x4, PT ;  /* 0x000000041700780c */ /* 0x000fc80003f26270 */
[----:B------:R-:W-:Y:S01]  /*1290*/  SEL R23, R23, RZ, !P1 ;  /* 0x000000ff17177207 */ /* 0x000fe20004800000 */
[----:B------:R-:W-:-:S06]  /*12a0*/  WARPGROUP.ARRIVE ;  /* 0x00000000000079c5 */ /* 0x000fcc0000000000 */
[----:B------:R-:W-:Y:S04]  /*12b0*/  HGMMA.64x64x16.F32.BF16 R24, gdesc[UR12], R24 ;  /* 0x00e000000c1879f0 */ /* 0x000fe80008701818 */
[----:B------:R-:W-:Y:S03]  /*12c0*/  HGMMA.64x64x16.F32.BF16 R24, gdesc[UR16], R24, gsb0 ;  /* 0x00e00000101879f0 */ /* 0x000fe60008001818 */
[----:B------:R-:W-:Y:S02]  /*12d0*/  WARPGROUP.DEPBAR.LE gsb0, 0x1 ;  /* 0x00008000000079c5 */ /* 0x000fe40000010100 */
[----:B------:R-:W-:Y:S06]  /*12e0*/  BAR.SYNC.DEFER_BLOCKING 0x0 ;  /* 0x0000000000007b1d */ /* 0x000fec0000010000 */
[----:B------:R-:W-:Y:S01]  /*12f0*/  @!PT LDS RZ, [RZ] ;  /* 0x00000000fffff984 */ /* 0x000fe20000000800 */
[----:B------:R-:W-:Y:S01]  /*1300*/  @!PT LDS RZ, [RZ] ;  /* 0x00000000fffff984 */ /* 0x000fe20000000800 */
[----:B------:R-:W-:Y:S01]  /*1310*/  @!PT LDS RZ, [RZ] ;  /* 0x00000000fffff984 */ /* 0x000fe20000000800 */
[----:B------:R2:W-:Y:S04]  /*1320*/  LDGSTS.E.BYPASS.128 [R57], desc[UR20][R14.64+0x40], !P0 ;  /* 0x000000400e397fae */ /* 0x0005e8000c101c54 */
[----:B------:R-:W0:Y:S04]  /*1330*/  LDGDEPBAR ;  /* 0x00000000000079af */ /* 0x000e280000000000 */
[----:B------:R3:W-:Y:S04]  /*1340*/  LDGSTS.E.BYPASS.128 [R59], desc[UR20][R16.64+0x40], !P0 ;  /* 0x00000040103b7fae */ /* 0x0007e8000c101c54 */
[----:B------:R4:W-:Y:S01]  /*1350*/  LDGSTS.E.BYPASS.128 [R61], desc[UR20][R18.64+0x40], !P0 ;  /* 0x00000040123d7fae */ /* 0x0009e2000c101c54 */
[----:B--2---:R-:W-:Y:S01]  /*1360*/  IMAD.MOV.U32 R57, RZ, RZ, R11 ;  /* 0x000000ffff397224 */ /* 0x004fe200078e000b */
[----:B------:R-:W-:Y:S01]  /*1370*/  IADD3 R56, P0, R56, UR11, RZ ;  /* 0x0000000b38387c10 */ /* 0x000fe2000ff1e0ff */
[----:B------:R-:W-:Y:S01]  /*1380*/  UMOV UR11, UR5 ;  /* 0x00000005000b7c82 */ /* 0x000fe20008000000 */
[----:B------:R-:W0:Y:S02]  /*1390*/  LDGDEPBAR ;  /* 0x00000000000079af */ /* 0x000e240000000000 */
[----:B------:R-:W-:Y:S01]  /*13a0*/  IADD3.X R57, R57, UR11, RZ, P0, !PT ;  /* 0x0000000b39397c10 */ /* 0x000fe200087fe4ff */
[----:B------:R-:W-:Y:S01]  /*13b0*/  UMOV UR11, UR4 ;  /* 0x00000004000b7c82 */ /* 0x000fe20008000000 */
[----:B------:R-:W-:Y:S01]  /*13c0*/  ULEA UR4, UR10, UR6, 0xc ;  /* 0x000000060a047291 */ /* 0x000fe2000f8e603f */
[----:B------:R-:W-:Y:S01]  /*13d0*/  R2UR UR14, R56 ;  /* 0x00000000380e72ca */ /* 0x000fe200000e0000 */
[----:B------:R-:W-:Y:S01]  /*13e0*/  IMAD.MOV.U32 R56, RZ, RZ, R12 ;  /* 0x000000ffff387224 */ /* 0x000fe200078e000c */
[----:B------:R-:W-:Y:S01]  /*13f0*/  R2UR UR15, R57 ;  /* 0x00000000390f72ca */ /* 0x000fe200000e0000 */
[----:B------:R-:W-:Y:S01]  /*1400*/  USHF.R.U32.HI UR4, URZ, 0x4, UR4 ;  /* 0x000000043f047899 */ /* 0x000fe20008011604 */
[----:B------:R-:W-:-:S02]  /*1410*/  IMAD.MOV.U32 R57, RZ, RZ, R13 ;  /* 0x000000ffff397224 */ /* 0x000fc400078e000d */
[----:B------:R-:W-:Y:S01]  /*1420*/  IADD3 R56, P0, R56, UR11, RZ ;  /* 0x0000000b38387c10 */ /* 0x000fe2000ff1e0ff */
[----:B------:R-:W-:-:S03]  /*1430*/  ULOP3.LUT UR4, UR4, 0x3fff, URZ, 0xc0, !UPT ;  /* 0x00003fff04047892 */ /* 0x000fc6000f8ec03f */
[----:B------:R-:W-:Y:S01]  /*1440*/  IADD3.X R57, R57, UR5, RZ, P0, !PT ;  /* 0x0000000539397c10 */ /* 0x000fe200087fe4ff */
[----:B------:R-:W-:Y:S01]  /*1450*/  UIADD3 UR16, UP0, UR7, UR4, URZ ;  /* 0x0000000407107290 */ /* 0x000fe2000ff1e03f */
[----:B------:R-:W-:Y:S01]  /*1460*/  R2UR UR18, R56 ;  /* 0x00000000381272ca */ /* 0x000fe200000e0000 */
[----:B------:R-:W-:Y:S01]  /*1470*/  VIADD R56, R9, 0x60 ;  /* 0x0000006009387836 */ /* 0x000fe20000000000 */
[----:B------:R-:W-:Y:S01]  /*1480*/  R2UR UR19, R57 ;  /* 0x00000000391372ca */ /* 0x000fe200000e0000 */
[----:B------:R-:W-:Y:S01]  /*1490*/  UIADD3.X UR17, URZ, URZ, URZ, UP0, !UPT ;  /* 0x0000003f3f117290 */ /* 0x000fe200087fe43f */
[----:B------:R-:W-:Y:S01]  /*14a0*/  IMAD R57, R23, 0x1000, R8 ;  /* 0x0000100017397824 */ /* 0x000fe200078e0208 */
[----:B------:R-:W-:Y:S01]  /*14b0*/  ULOP3.LUT UR12, UR16, 0x1000000, URZ, 0xfc, !UPT ;  /* 0x01000000100c7892 */ /* 0x000fe2000f8efc3f */
[----:B------:R-:W-:Y:S01]  /*14c0*/  ISETP.GE.U32.AND P0, PT, R56, 0xba0, PT ;  /* 0x00000ba03800780c */ /* 0x000fe20003f06070 */
[----:B------:R-:W-:-:S04]  /*14d0*/  DEPBAR.LE SB0, 0x4 ;  /* 0x000081000000791a */ /* 0x000fc80000000000 */
[----:B------:R-:W-:Y:S01]  /*14e0*/  BAR.SYNC.DEFER_BLOCKING 0x0 ;  /* 0x0000000000007b1d */ /* 0x000fe20000010000 */
[----:B------:R-:W-:Y:S01]  /*14f0*/  ULOP3.LUT UR13, UR17, 0x80000020, URZ, 0xfc, !UPT ;  /* 0x80000020110d7892 */ /* 0x000fe2000f8efc3f */
[C---:B------:R-:W-:Y:S01]  /*1500*/  LEA R56, R23.reuse, UR22, 0xd ;  /* 0x0000001617387c11 */ /* 0x040fe2000f8e68ff */
[----:B------:R-:W-:Y:S01]  /*1510*/  UIADD3.64 UR16, UR16, UR8, URZ ;  /* 0x0000000810107297 */ /* 0x000fe2000fffe03f */
[----:B------:R-:W-:Y:S01]  /*1520*/  VIADD R23, R23, 0x1 ;  /* 0x0000000117177836 */ /* 0x000fe20000000000 */
[----:B------:R-:W-:Y:S01]  /*1530*/  UIADD3 UR4, UR10, 0x1, URZ ;  /* 0x000000010a047890 */ /* 0x000fe2000fffe03f */
[----:B------:R-:W-:Y:S01]  /*1540*/  VIADD R9, R9, 0x80 ;  /* 0x0000008009097836 */ /* 0x000fe20000000000 */
[----:B------:R-:W-:Y:S01]  /*1550*/  UMOV UR5, URZ ;  /* 0x0000003f00057c82 */ /* 0x000fe20008000000 */
[--C-:B---3--:R-:W-:Y:S01]  /*1560*/  IMAD R59, R5, 0x2, R56.reuse ;  /* 0x00000002053b7824 */ /* 0x108fe200078e0238 */
[----:B------:R-:W-:Y:S01]  /*1570*/  UISETP.GE.AND UP0, UPT, UR4, 0x4, UPT ;  /* 0x000000040400788c */ /* 0x000fe2000bf06270 */
[----:B----4-:R-:W-:-:S02]  /*1580*/  IMAD R61, R6, 0x2, R56 ;  /* 0x00000002063d7824 */ /* 0x010fc400078e0238 */
[----:B------:R-:W-:Y:S01]  /*1590*/  IMAD.MOV.U32 R56, RZ, RZ, R10 ;  /* 0x000000ffff387224 */ /* 0x000fe200078e000a */
[----:B------:R-:W-:-:S06]  /*15a0*/  WARPGROUP.ARRIVE ;  /* 0x00000000000079c5 */ /* 0x000fcc0000000000 */
[----:B------:R-:W-:Y:S04]  /*15b0*/  HGMMA.64x64x16.F32.BF16 R24, gdesc[UR12], R24 ;  /* 0x00e000000c1879f0 */ /* 0x000fe80008701818 */
[----:B------:R-:W-:Y:S01]  /*15c0*/  HGMMA.64x64x16.F32.BF16 R24, gdesc[UR16], R24, gsb0 ;  /* 0x00e00000101879f0 */ /* 0x000fe20008001818 */
[----:B------:R-:W-:-:S04]  /*15d0*/  USEL UR18, UR4, URZ, !UP0 ;  /* 0x0000003f04127287 */ /* 0x000fc8000c000000 */
[----:B------:R-:W-:-:S04]  /*15e0*/  ULEA UR4, UR18, UR22, 0xd ;  /* 0x0000001612047291 */ /* 0x000fc8000f8e683f */
[----:B------:R-:W-:-:S04]  /*15f0*/  USHF.R.U32.HI UR4, URZ, 0x4, UR4 ;  /* 0x000000043f047899 */ /* 0x000fc80008011604 */
[----:B------:R-:W-:-:S07]  /*1600*/  ULOP3.LUT UR4, UR4, 0x3fff, URZ, 0xc0, !UPT ;  /* 0x00003fff04047892 */ /* 0x000fce000f8ec03f */
[----:B------:R-:W-:Y:S01]  /*1610*/  UMOV UR10, UR4 ;  /* 0x00000004000a7c82 */ /* 0x000fe20008000000 */
        /* <DEDUP_REMOVED lines=9> */
[----:B------:R-:W-:Y:S01]  /*16b0*/  IADD3 R56, P0, R56, UR10, RZ ;  /* 0x0000000a38387c10 */ /* 0x000fe2000ff1e0ff */
[----:B------:R-:W-:-:S02]  /*16c0*/  UMOV UR10, UR5 ;  /* 0x00000005000a7c82 */ /* 0x000fc40008000000 */
[----:B------:R-:W0:Y:S01]  /*16d0*/  LDGDEPBAR ;  /* 0x00000000000079af */ /* 0x000e220000000000 */
[----:B--2---:R-:W-:Y:S01]  /*16e0*/  IADD3.X R57, R11, UR10, RZ, P0, !PT ;  /* 0x0000000a0b397c10 */ /* 0x004fe200087fe4ff */
[----:B------:R-:W-:Y:S01]  /*16f0*/  ULEA UR10, UR18, UR6, 0xc ;  /* 0x00000006120a7291 */ /* 0x000fe2000f8e603f */
[----:B------:R-:W-:Y:S01]  /*1700*/  R2UR UR14, R56 ;  /* 0x00000000380e72ca */ /* 0x000fe200000e0000 */
[----:B------:R-:W-:Y:S01]  /*1710*/  IMAD.MOV.U32 R56, RZ, RZ, R12 ;  /* 0x000000ffff387224 */ /* 0x000fe200078e000c */
[----:B------:R-:W-:Y:S01]  /*1720*/  R2UR UR15, R57 ;  /* 0x00000000390f72ca */ /* 0x000fe200000e0000 */
[----:B------:R-:W-:-:S04]  /*1730*/  USHF.R.U32.HI UR10, URZ, 0x4, UR10 ;  /* 0x000000043f0a7899 */ /* 0x000fc8000801160a */
[----:B------:R-:W-:-:S04]  /*1740*/  ULOP3.LUT UR10, UR10, 0x3fff, URZ, 0xc0, !UPT ;  /* 0x00003fff0a0a7892 */ /* 0x000fc8000f8ec03f */
[----:B------:R-:W-:-:S03]  /*1750*/  UIADD3 UR16, UP0, UR7, UR10, URZ ;  /* 0x0000000a07107290 */ /* 0x000fc6000ff1e03f */
[----:B------:R-:W-:Y:S01]  /*1760*/  UMOV UR7, UR4 ;  /* 0x0000000400077c82 */ /* 0x000fe20008000000 */
[----:B------:R-:W-:Y:S01]  /*1770*/  UIADD3.X UR17, URZ, URZ, URZ, UP0, !UPT ;  /* 0x0000003f3f117290 */ /* 0x000fe200087fe43f */
[----:B------:R-:W-:Y:S01]  /*1780*/  IADD3 R56, P0, R56, UR7, RZ ;  /* 0x0000000738387c10 */ /* 0x000fe2000ff1e0ff */
[----:B------:R-:W-:Y:S02]  /*1790*/  ULOP3.LUT UR12, UR16, 0x1000000, URZ, 0xfc, !UPT ;  /* 0x01000000100c7892 */ /* 0x000fe4000f8efc3f */
[----:B------:R-:W-:Y:S01]  /*17a0*/  ULOP3.LUT UR13, UR17, 0x80000020, URZ, 0xfc, !UPT ;  /* 0x80000020110d7892 */ /* 0x000fe2000f8efc3f */
[----:B------:R-:W-:Y:S01]  /*17b0*/  IADD3.X R57, R13, UR5, RZ, P0, !PT ;  /* 0x000000050d397c10 */ /* 0x000fe200087fe4ff */
[----:B------:R-:W-:-:S04]  /*17c0*/  DEPBAR.LE SB0, 0x4 ;  /* 0x000081000000791a */ /* 0x000fc80000000000 */
[----:B------:R-:W-:Y:S01]  /*17d0*/  BAR.SYNC.DEFER_BLOCKING 0x0 ;  /* 0x0000000000007b1d */ /* 0x000fe20000010000 */
[----:B------:R-:W-:Y:S01]  /*17e0*/  R2UR UR10, R56 ;  /* 0x00000000380a72ca */ /* 0x000fe200000e0000 */
[----:B------:R-:W-:Y:S01]  /*17f0*/  UIADD3.64 UR8, UR16, UR8, URZ ;  /* 0x0000000810087297 */ /* 0x000fe2000fffe03f */
[----:B------:R-:W-:Y:S02]  /*1800*/  R2UR UR11, R57 ;  /* 0x00000000390b72ca */ /* 0x000fe400000e0000 */
[C---:B------:R-:W-:Y:S01]  /*1810*/  ISETP.GE.AND P0, PT, R23.reuse, 0x4, PT ;  /* 0x000000041700780c */ /* 0x040fe20003f06270 */
[----:B------:R-:W-:Y:S01]  /*1820*/  UMOV UR4, UR18 ;  /* 0x0000001200047c82 */ /* 0x000fe20008000000 */
[----:B------:R-:W-:Y:S02]  /*1830*/  IADD3 R56, P1, R18, 0x100, RZ ;  /* 0x0000010012387810 */ /* 0x000fe40007f3e0ff */
[----:B---3--:R-:W-:Y:S02]  /*1840*/  SEL R59, R23, RZ, !P0 ;  /* 0x000000ff173b7207 */ /* 0x008fe40004000000 */
[----:B------:R-:W-:Y:S01]  /*1850*/  ISETP.GE.U32.AND P0, PT, R9, 0xba0, PT ;  /* 0x00000ba00900780c */ /* 0x000fe20003f06070 */
[----:B----4-:R-:W-:Y:S01]  /*1860*/  IMAD.X R61, RZ, RZ, R19, P1 ;  /* 0x000000ffff3d7224 */ /* 0x010fe200008e0613 */
[----:B------:R-:W-:-:S02]  /*1870*/  LEA R11, R59, UR22, 0xd ;  /* 0x000000163b0b7c11 */ /* 0x000fc4000f8e68ff */
[----:B------:R-:W-:-:S03]  /*1880*/  IADD3 R57, P3, R14, 0x100, RZ ;  /* 0x000001000e397810 */ /* 0x000fc60007f7e0ff */
[--C-:B------:R-:W-:Y:S02]  /*1890*/  IMAD R13, R5, 0x2, R11.reuse ;  /* 0x00000002050d7824 */ /* 0x100fe400078e020b */
[----:B------:R-:W-:Y:S02]  /*18a0*/  IMAD R23, R6, 0x2, R11 ;  /* 0x0000000206177824 */ /* 0x000fe400078e020b */
[----:B------:R-:W-:Y:S01]  /*18b0*/  IMAD R11, R59, 0x1000, R8 ;  /* 0x000010003b0b7824 */ /* 0x000fe200078e0208 */
[----:B------:R-:W-:Y:S01]  /*18c0*/  WARPGROUP.ARRIVE ;  /* 0x00000000000079c5 */ /* 0x000fe20000000000 */
[----:B------:R-:W-:-:S05]  /*18d0*/  IMAD.X R60, RZ, RZ, R15, P3 ;  /* 0x000000ffff3c7224 */ /* 0x000fca00018e060f */
[----:B------:R-:W-:Y:S04]  /*18e0*/  HGMMA.64x64x16.F32.BF16 R24, gdesc[UR12], R24 ;  /* 0x00e000000c1879f0 */ /* 0x000fe80008701818 */
[----:B------:R-:W-:Y:S03]  /*18f0*/  HGMMA.64x64x16.F32.BF16 R24, gdesc[UR8], R24, gsb0 ;  /* 0x00e00000081879f0 */ /* 0x000fe60008001818 */
[----:B------:R-:W-:Y:S02]  /*1900*/  WARPGROUP.DEPBAR.LE gsb0, 0x1 ;  /* 0x00008000000079c5 */ /* 0x000fe40000010100 */
[----:B------:R-:W-:Y:S06]  /*1910*/  BAR.SYNC.DEFER_BLOCKING 0x0 ;  /* 0x0000000000007b1d */ /* 0x000fec0000010000 */
[----:B------:R-:W-:Y:S01]  /*1920*/  @!PT LDS RZ, [RZ] ;  /* 0x00000000fffff984 */ /* 0x000fe20000000800 */
[----:B------:R-:W-:Y:S01]  /*1930*/  @!PT LDS RZ, [RZ] ;  /* 0x00000000fffff984 */ /* 0x000fe20000000800 */
[----:B------:R-:W-:Y:S01]  /*1940*/  @!PT LDS RZ, [RZ] ;  /* 0x00000000fffff984 */ /* 0x000fe20000000800 */
[----:B------:R-:W-:Y:S04]  /*1950*/  LDGSTS.E.BYPASS.128 [R11], desc[UR20][R14.64+0xc0], !P0 ;  /* 0x000000c00e0b7fae */ /* 0x000fe8000c101c54 */
[----:B------:R-:W0:Y:S04]  /*1960*/  LDGDEPBAR ;  /* 0x00000000000079af */ /* 0x000e280000000000 */
[----:B------:R-:W-:Y:S04]  /*1970*/  LDGSTS.E.BYPASS.128 [R13], desc[UR20][R16.64+0xc0], !P0 ;  /* 0x000000c0100d7fae */ /* 0x000fe8000c101c54 */
[----:B------:R2:W-:Y:S01]  /*1980*/  LDGSTS.E.BYPASS.128 [R23], desc[UR20][R18.64+0xc0], !P0 ;  /* 0x000000c012177fae */ /* 0x0005e2000c101c54 */
[----:B------:R-:W-:-:S03]  /*1990*/  ISETP.GE.U32.AND P0, PT, R9, 0xbe0, PT ;  /* 0x00000be00900780c */ /* 0x000fc60003f06070 */
[----:B------:R-:W0:Y:S01]  /*19a0*/  LDGDEPBAR ;  /* 0x00000000000079af */ /* 0x000e220000000000 */
[----:B--2---:R-:W-:-:S05]  /*19b0*/  IADD3 R23, P2, R16, 0x100, RZ ;  /* 0x0000010010177810 */ /* 0x004fca0007f5e0ff */
[----:B------:R-:W-:-:S04]  /*19c0*/  IMAD.X R58, RZ, RZ, R17, P2 ;  /* 0x000000ffff3a7224 */ /* 0x000fc800010e0611 */
[----:B------:R-:W-:Y:S05]  /*19d0*/  @!P0 BRA `(.L_x_0) ;  /* 0xfffffff0004c8947 */ /* 0x000fea000383ffff */
[----:B------:R-:W-:Y:S02]  /*19e0*/  WARPGROUP.DEPBAR.LE gsb0, 0x0 ;  /* 0x00008000000079c5 */ /* 0x000fe40000010000 */
[----:B------:R-:W-:-:S04]  /*19f0*/  DEPBAR.LE SB0, 0x0 ;  /* 0x000080000000791a */ /* 0x000fc80000000000 */
[--C-:B------:R-:W-:Y:S01]  /*1a00*/  SHF.R.U32.HI R5, RZ, 0x2, R2.reuse ;  /* 0x00000002ff057819 */ /* 0x100fe20000011602 */
[----:B------:R-:W-:Y:S01]  /*1a10*/  IMAD.SHL.U32 R6, R21, 0x10, RZ ;  /* 0x0000001015067824 */ /* 0x000fe200078e00ff */
[----:B------:R-:W-:Y:S02]  /*1a20*/  LOP3.LUT R22, R22, 0x6, RZ, 0xc0, !PT ;  /* 0x0000000616167812 */ /* 0x000fe400078ec0ff */
[----:B------:R-:W-:Y:S02]  /*1a30*/  CS2R R16, SRZ ;  /* 0x0000000000107805 */ /* 0x000fe4000001ff00 */
[----:B------:R-:W-:Y:S02]  /*1a40*/  SHF.R.U32.HI R9, RZ, 0x1, R2 ;  /* 0x00000001ff097819 */ /* 0x000fe40000011602 */
[----:B------:R-:W-:Y:S02]  /*1a50*/  CS2R R18, SRZ ;  /* 0x0000000000127805 */ /* 0x000fe4000001ff00 */
[----:B------:R-:W-:-:S02]  /*1a60*/  SGXT.U32 R5, R5, 0x3 ;  /* 0x000000030505781a */ /* 0x000fc40000000000 */
[----:B------:R-:W-:Y:S02]  /*1a70*/  LOP3.LUT R22, R22, 0x40, R9, 0xf8, !PT ;  /* 0x0000004016167812 */ /* 0x000fe400078ef809 */
[----:B------:R-:W-:Y:S01]  /*1a80*/  LOP3.LUT R5, R5, 0x30, R6, 0xf8, !PT ;  /* 0x0000003005057812 */ /* 0x000fe200078ef806 */
[----:B------:R-:W2:Y:S01]  /*1a90*/  LDC.64 R8, c[0x0][0x210] ;  /* 0x00008400ff087b82 */ /* 0x000ea20000000a00 */
[----:B------:R-:W-:-:S03]  /*1aa0*/  LOP3.LUT R6, R3, 0x78, R4, 0xf8, !PT ;  /* 0x0000007803067812 */ /* 0x000fc600078ef804 */
[----:B------:R-:W-:Y:S01]  /*1ab0*/  IMAD R5, R5, 0x88, R22 ;  /* 0x0000008805057824 */ /* 0x000fe200078e0216 */
[----:B------:R-:W-:-:S04]  /*1ac0*/  ISETP.GE.AND P0, PT, R6, 0xc00, PT ;  /* 0x00000c000600780c */ /* 0x000fc80003f06270 */
[----:B------:R-:W-:Y:S01]  /*1ad0*/  LEA R5, R5, UR6, 0x2 ;  /* 0x0000000605057c11 */ /* 0x000fe2000f8e10ff */
[----:B------:R-:W-:Y:S01]  /*1ae0*/  BAR.SYNC.DEFER_BLOCKING 0x0 ;  /* 0x0000000000007b1d */ /* 0x000fe20000010000 */
[----:B------:R-:W-:-:S05]  /*1af0*/  ISETP.LT.AND P3, PT, R7, R0, !P0 ;  /* 0x000000000700720c */ /* 0x000fca0004761270 */
[----:B------:R-:W-:Y:S04]  /*1b00*/  STS.64 [R5], R24 ;  /* 0x0000001805007388 */ /* 0x000fe80000000a00 */
[----:B------:R-:W-:Y:S04]  /*1b10*/  STS.64 [R5+0x1100], R26 ;  /* 0x0011001a05007388 */ /* 0x000fe80000000a00 */
[----:B------:R-:W-:Y:S04]  /*1b20*/  STS.64 [R5+0x20], R28 ;  /* 0x0000201c05007388 */ /* 0x000fe80000000a00 */
[----:B------:R-:W-:Y:S04]  /*1b30*/  STS.64 [R5+0x1120], R30 ;  /* 0x0011201e05007388 */ /* 0x000fe80000000a00 */
[----:B------:R-:W-:Y:S04]  /*1b40*/  STS.64 [R5+0x40], R32 ;  /* 0x0000402005007388 */ /* 0x000fe80000000a00 */
[----:B------:R-:W-:Y:S04]  /*1b50*/  STS.64 [R5+0x1140], R34 ;  /* 0x0011402205007388 */ /* 0x000fe80000000a00 */
[----:B------:R2:W-:Y:S04]  /*1b60*/  STS.64 [R5+0x60], R36 ;  /* 0x0000602405007388 */ /* 0x0005e80000000a00 */
[----:B------:R-:W-:Y:S04]  /*1b70*/  STS.64 [R5+0x1160], R38 ;  /* 0x0011602605007388 */ /* 0x000fe80000000a00 */
[----:B------:R-:W-:Y:S04]  /*1b80*/  STS.64 [R5+0x80], R40 ;  /* 0x0000802805007388 */ /* 0x000fe80000000a00 */
[----:B------:R-:W-:Y:S01]  /*1b90*/  STS.64 [R5+0x1180], R42 ;  /* 0x0011802a05007388 */ /* 0x000fe20000000a00 */
[----:B--2---:R-:W-:-:S03]  /*1ba0*/  IMAD.WIDE R36, R6, 0x2, R8 ;  /* 0x0000000206247825 */ /* 0x004fc600078e0208 */
[----:B------:R-:W-:Y:S04]  /*1bb0*/  STS.64 [R5+0xa0], R44 ;  /* 0x0000a02c05007388 */ /* 0x000fe80000000a00 */
[----:B------:R2:W-:Y:S04]  /*1bc0*/  STS.64 [R5+0x11a0], R46 ;  /* 0x0011a02e05007388 */ /* 0x0005e80000000a00 */
[----:B------:R-:W-:Y:S04]  /*1bd0*/  STS.64 [R5+0xc0], R48 ;  /* 0x0000c03005007388 */ /* 0x000fe80000000a00 */
[----:B------:R-:W-:Y:S04]  /*1be0*/  STS.64 [R5+0x11c0], R50 ;  /* 0x0011c03205007388 */ /* 0x000fe80000000a00 */
[----:B------:R-:W-:Y:S04]  /*1bf0*/  STS.64 [R5+0xe0], R52 ;  /* 0x0000e03405007388 */ /* 0x000fe80000000a00 */
[----:B------:R-:W-:Y:S01]  /*1c00*/  STS.64 [R5+0x11e0], R54 ;  /* 0x0011e03605007388 */ /* 0x000fe20000000a00 */
[----:B------:R-:W-:Y:S01]  /*1c10*/  BAR.SYNC.DEFER_BLOCKING 0x0 ;  /* 0x0000000000007b1d */ /* 0x000fe20000010000 */
[----:B------:R-:W-:-:S04]  /*1c20*/  LOP3.LUT R3, R7, 0x10, RZ, 0xfc, !PT ;  /* 0x0000001007037812 */ /* 0x000fc800078efcff */
[----:B------:R-:W-:Y:S02]  /*1c30*/  ISETP.LT.AND P2, PT, R3, R0, !P0 ;  /* 0x000000000300720c */ /* 0x000fe40004741270 */
[----:B------:R-:W-:Y:S02]  /*1c40*/  CS2R R24, SRZ ;  /* 0x0000000000187805 */ /* 0x000fe4000001ff00 */
[----:B------:R-:W-:Y:S01]  /*1c50*/  CS2R R26, SRZ ;  /* 0x00000000001a7805 */ /* 0x000fe2000001ff00 */
[----:B------:R-:W3:Y:S01]  /*1c60*/  @P3 LDG.E.EL.128 R16, desc[UR20][R36.64] ;  /* 0x0000001424103981 */ /* 0x000ee2000c2e1d00 */
[----:B------:R-:W-:-:S07]  /*1c70*/  LOP3.LUT R3, R7, 0x20, RZ, 0xfc, !PT ;  /* 0x0000002007037812 */ /* 0x000fce00078efcff */
[----:B------:R-:W4:Y:S01]  /*1c80*/  @P2 LDG.E.EL.128 R24, desc[UR20][R36.64] ;  /* 0x0000001424182981 */ /* 0x000f22000c2e1d00 */
[----:B------:R-:W-:Y:S02]  /*1c90*/  ISETP.LT.AND P1, PT, R3, R0, !P0 ;  /* 0x000000000300720c */ /* 0x000fe40004721270 */
[----:B------:R-:W-:Y:S02]  /*1ca0*/  CS2R R8, SRZ ;  /* 0x0000000000087805 */ /* 0x000fe4000001ff00 */
[----:B------:R-:W-:Y:S02]  /*1cb0*/  CS2R R10, SRZ ;  /* 0x00000000000a7805 */ /* 0x000fe4000001ff00 */
[----:B------:R-:W-:-:S07]  /*1cc0*/  LOP3.LUT R3, R7, 0x30, RZ, 0xfc, !PT ;  /* 0x0000003007037812 */ /* 0x000fce00078efcff */
[----:B------:R-:W5:Y:S01]  /*1cd0*/  @P1 LDG.E.EL.128 R8, desc[UR20][R36.64] ;  /* 0x0000001424081981 */ /* 0x000f62000c2e1d00 */
[----:B------:R-:W-:Y:S02]  /*1ce0*/  ISETP.LT.AND P0, PT, R3, R0, !P0 ;  /* 0x000000000300720c */ /* 0x000fe40004701270 */
[----:B------:R-:W-:Y:S02]  /*1cf0*/  CS2R R12, SRZ ;  /* 0x00000000000c7805 */ /* 0x000fe4000001ff00 */
[----:B------:R-:W-:-:S09]  /*1d00*/  CS2R R14, SRZ ;  /* 0x00000000000e7805 */ /* 0x000fd2000001ff00 */
[----:B------:R2:W5:Y:S01]  /*1d10*/  @P0 LDG.E.EL.128 R12, desc[UR20][R36.64] ;  /* 0x00000014240c0981 */ /* 0x000562000c2e1d00 */
[----:B------:R-:W-:Y:S01]  /*1d20*/  SHF.R.U32.HI R0, RZ, 0x4, R2 ;  /* 0x00000004ff007819 */ /* 0x000fe20000011602 */
[----:B------:R-:W-:Y:S01]  /*1d30*/  IMAD.SHL.U32 R21, R21, 0x2, RZ ;  /* 0x0000000215157824 */ /* 0x000fe200078e00ff */
[----:B------:R-:W-:Y:S02]  /*1d40*/  LOP3.LUT R4, R4, 0x78, RZ, 0xc0, !PT ;  /* 0x0000007804047812 */ /* 0x000fe400078ec0ff */
[----:B------:R-:W-:-:S04]  /*1d50*/  SGXT.U32 R0, R0, 0x1 ;  /* 0x000000010000781a */ /* 0x000fc80000000000 */
[----:B------:R-:W-:Y:S01]  /*1d60*/  LOP3.LUT R21, R0, 0xe, R21, 0xf8, !PT ;  /* 0x0000000e00157812 */ /* 0x000fe200078ef815 */
[----:B------:R-:W-:-:S04]  /*1d70*/  IMAD R0, R7, 0xc00, R6 ;  /* 0x00000c0007007824 */ /* 0x000fc800078e0206 */
[----:B------:R-:W-:-:S05]  /*1d80*/  IMAD R4, R21, 0x88, R4 ;  /* 0x0000008815047824 */ /* 0x000fca00078e0204 */
[----:B--2---:R-:W-:-:S05]  /*1d90*/  LEA R46, R4, UR6, 0x2 ;  /* 0x00000006042e7c11 */ /* 0x004fca000f8e10ff */
[----:B------:R-:W2:Y:S04]  /*1da0*/  LDS.128 R32, [R46] ;  /* 0x000000002e207984 */ /* 0x000ea80000000c00 */
[----:B------:R-:W2:Y:S04]  /*1db0*/  LDS.128 R28, [R46+0x10] ;  /* 0x000010002e1c7984 */ /* 0x000ea80000000c00 */
[----:B------:R-:W2:Y:S04]  /*1dc0*/  LDS.128 R20, [R46+0x2200] ;  /* 0x002200002e147984 */ /* 0x000ea80000000c00 */
[----:B------:R-:W2:Y:S01]  /*1dd0*/  LDS.128 R4, [R46+0x2210] ;  /* 0x002210002e047984 */ /* 0x000ea20000000c00 */
[C---:B---3--:R-:W-:Y:S01]  /*1de0*/  PRMT R2, R16.reuse, 0x7632, R2 ;  /* 0x0000763210027816 */ /* 0x048fe20000000002 */
[----:B------:R-:W-:Y:S01]  /*1df0*/  IMAD.U32 R3, R16, 0x10000, RZ ;  /* 0x0001000010037824 */ /* 0x000fe200078e00ff */
[C---:B------:R-:W-:Y:S01]  /*1e00*/  PRMT R16, R17.reuse, 0x7632, R16 ;  /* 0x0000763211107816 */ /* 0x040fe20000000010 */
[----:B------:R-:W-:Y:S01]  /*1e10*/  IMAD.U32 R17, R17, 0x10000, RZ ;  /* 0x0001000011117824 */ /* 0x000fe200078e00ff */
[----:B------:R-:W-:Y:S01]  /*1e20*/  PRMT R37, R18, 0x7632, R37 ;  /* 0x0000763212257816 */ /* 0x000fe20000000025 */
[----:B------:R-:W-:-:S02]  /*1e30*/  IMAD.U32 R36, R2, 0x10000, RZ ;  /* 0x0001000002247824 */ /* 0x000fc400078e00ff */
[----:B--2---:R-:W-:Y:S01]  /*1e40*/  FADD R3, R32, R3 ;  /* 0x0000000320037221 */ /* 0x004fe20000000000 */
[----:B------:R-:W-:Y:S01]  /*1e50*/  IMAD.U32 R39, R18, 0x10000, RZ ;  /* 0x0001000012277824 */ /* 0x000fe200078e00ff */
[C---:B------:R-:W-:Y:S01]  /*1e60*/  PRMT R38, R19.reuse, 0x7632, R38 ;  /* 0x0000763213267816 */ /* 0x040fe20000000026 */
[----:B------:R-:W-:Y:S02]  /*1e70*/  IMAD.U32 R41, R19, 0x10000, RZ ;  /* 0x0001000013297824 */ /* 0x000fe400078e00ff */
[----:B------:R-:W-:Y:S01]  /*1e80*/  FADD R2, R34, R17 ;  /* 0x0000001122027221 */ /* 0x000fe20000000000 */
[----:B------:R-:W-:Y:S02]  /*1e90*/  IMAD.U32 R32, R16, 0x10000, RZ ;  /* 0x0001000010207824 */ /* 0x000fe400078e00ff */
[----:B-1----:R-:W-:Y:S01]  /*1ea0*/  FADD R28, R28, R39 ;  /* 0x000000271c1c7221 */ /* 0x002fe20000000000 */
[----:B------:R-:W1:Y:S01]  /*1eb0*/  LDS.128 R16, [R46+0x4400] ;  /* 0x004400002e107984 */ /* 0x000e620000000c00 */
[----:B------:R-:W-:-:S02]  /*1ec0*/  IMAD.U32 R34, R37, 0x10000, RZ ;  /* 0x0001000025227824 */ /* 0x000fc400078e00ff */
[----:B------:R-:W-:Y:S01]  /*1ed0*/  FADD R36, R33, R36 ;  /* 0x0000002421247221 */ /* 0x000fe20000000000 */
[----:B------:R-:W-:Y:S02]  /*1ee0*/  IMAD.U32 R38, R38, 0x10000, RZ ;  /* 0x0001000026267824 */ /* 0x000fe400078e00ff */
[----:B------:R-:W-:Y:S01]  /*1ef0*/  FADD R37, R35, R32 ;  /* 0x0000002023257221 */ /* 0x000fe20000000000 */
[----:B------:R-:W-:Y:S01]  /*1f00*/  FADD R29, R29, R34 ;  /* 0x000000221d1d7221 */ /* 0x000fe20000000000 */
[C---:B----4-:R-:W-:Y:S02]  /*1f10*/  IMAD.U32 R39, R24.reuse, 0x10000, RZ ;  /* 0x0001000018277824 */ /* 0x050fe400078e00ff */
[--C-:B------:R-:W-:Y:S01]  /*1f20*/  FADD R31, R31, R38.reuse ;  /* 0x000000261f1f7221 */ /* 0x100fe20000000000 */
[----:B------:R-:W-:Y:S01]  /*1f30*/  PRMT R38, R24, 0x7632, R38 ;  /* 0x0000763218267816 */ /* 0x000fe20000000026 */
[----:B------:R-:W2:Y:S01]  /*1f40*/  LDS.128 R32, [R46+0x4410] ;  /* 0x004410002e207984 */ /* 0x000ea20000000c00 */
[C---:B------:R-:W-:Y:S01]  /*1f50*/  PRMT R24, R25.reuse, 0x7632, R24 ;  /* 0x0000763219187816 */ /* 0x040fe20000000018 */
[----:B------:R-:W-:Y:S01]  /*1f60*/  FADD R30, R30, R41 ;  /* 0x000000291e1e7221 */ /* 0x000fe20000000000 */
[----:B------:R-:W-:Y:S01]  /*1f70*/  IMAD.U32 R41, R25, 0x10000, RZ ;  /* 0x0001000019297824 */ /* 0x000fe200078e00ff */
[----:B------:R-:W-:Y:S01]  /*1f80*/  PRMT R42, R26, 0x7632, R42 ;  /* 0x000076321a2a7816 */ /* 0x000fe2000000002a */
[----:B------:R-:W-:-:S02]  /*1f90*/  IMAD.U32 R40, R38, 0x10000, RZ ;  /* 0x0001000026287824 */ /* 0x000fc400078e00ff */
[----:B------:R-:W-:Y:S01]  /*1fa0*/  FADD R39, R20, R39 ;  /* 0x0000002714277221 */ /* 0x000fe20000000000 */
[----:B------:R-:W-:Y:S02]  /*1fb0*/  IMAD.U32 R44, R24, 0x10000, RZ ;  /* 0x00010000182c7824 */ /* 0x000fe400078e00ff */
[----:B------:R-:W-:Y:S01]  /*1fc0*/  FADD R38, R22, R41 ;  /* 0x0000002916267221 */ /* 0x000fe20000000000 */
[----:B------:R-:W-:Y:S01]  /*1fd0*/  FADD R40, R21, R40 ;  /* 0x0000002815287221 */ /* 0x000fe20000000000 */
[----:B------:R-:W-:Y:S02]  /*1fe0*/  IMAD.U32 R45, R26, 0x10000, RZ ;  /* 0x000100001a2d7824 */ /* 0x000fe400078e00ff */
[----:B------:R-:W-:Y:S01]  /*1ff0*/  FADD R41, R23, R44 ;  /* 0x0000002c17297221 */ /* 0x000fe20000000000 */
[C---:B------:R-:W-:Y:S01]  /*2000*/  PRMT R43, R27.reuse, 0x7632, R43 ;  /* 0x000076321b2b7816 */ /* 0x040fe2000000002b */
[----:B------:R-:W3:Y:S01]  /*2010*/  LDS.128 R20, [R46+0x6610] ;  /* 0x006610002e147984 */ /* 0x000ee20000000c00 */
[----:B------:R-:W-:-:S02]  /*2020*/  IMAD.U32 R47, R27, 0x10000, RZ ;  /* 0x000100001b2f7824 */ /* 0x000fc400078e00ff */
[----:B------:R-:W-:Y:S01]  /*2030*/  IMAD.U32 R44, R42, 0x10000, RZ ;  /* 0x000100002a2c7824 */ /* 0x000fe200078e00ff */
[----:B------:R-:W4:Y:S01]  /*2040*/  LDS.128 R24, [R46+0x6600] ;  /* 0x006600002e187984 */ /* 0x000f220000000c00 */
[----:B------:R-:W-:Y:S01]  /*2050*/  FADD R42, R4, R45 ;  /* 0x0000002d042a7221 */ /* 0x000fe20000000000 */
[----:B------:R-:W-:Y:S02]  /*2060*/  IMAD.U32 R48, R43, 0x10000, RZ ;  /* 0x000100002b307824 */ /* 0x000fe400078e00ff */
[----:B------:R-:W-:Y:S01]  /*2070*/  FADD R45, R5, R44 ;  /* 0x0000002c052d7221 */ /* 0x000fe20000000000 */
[C---:B-----5:R-:W-:Y:S01]  /*2080*/  PRMT R5, R9.reuse, 0x7632, R5 ;  /* 0x0000763209057816 */ /* 0x060fe20000000005 */
[----:B------:R-:W-:Y:S01]  /*2090*/  FADD R43, R6, R47 ;  /* 0x0000002f062b7221 */ /* 0x000fe20000000000 */
[C---:B------:R-:W-:Y:S01]  /*20a0*/  PRMT R4, R8.reuse, 0x7632, R4 ;  /* 0x0000763208047816 */ /* 0x040fe20000000004 */
[----:B------:R-:W-:Y:S01]  /*20b0*/  IMAD.U32 R47, R8, 0x10000, RZ ;  /* 0x00010000082f7824 */ /* 0x000fe200078e00ff */
[----:B------:R-:W-:Y:S01]  /*20c0*/  PRMT R6, R10, 0x7632, R6 ;  /* 0x000076320a067816 */ /* 0x000fe20000000006 */
[----:B------:R-:W-:-:S02]  /*20d0*/  IMAD.U32 R9, R9, 0x10000, RZ ;  /* 0x0001000009097824 */ /* 0x000fc400078e00ff */
[----:B------:R-:W-:Y:S01]  /*20e0*/  FADD R44, R7, R48 ;  /* 0x00000030072c7221 */ /* 0x000fe20000000000 */
[----:B------:R-:W-:Y:S01]  /*20f0*/  IMAD.U32 R8, R5, 0x10000, RZ ;  /* 0x0001000005087824 */ /* 0x000fe200078e00ff */
[----:B------:R-:W-:Y:S01]  /*2100*/  PRMT R7, R11, 0x7632, R7 ;  /* 0x000076320b077816 */ /* 0x000fe20000000007 */
[----:B------:R-:W-:Y:S02]  /*2110*/  IMAD.U32 R4, R4, 0x10000, RZ ;  /* 0x0001000004047824 */ /* 0x000fe400078e00ff */
[----:B-1----:R-:W-:Y:S01]  /*2120*/  FADD R18, R18, R9 ;  /* 0x0000000912127221 */ /* 0x002fe20000000000 */
[----:B------:R-:W-:Y:S01]  /*2130*/  FADD R19, R19, R8 ;  /* 0x0000000813137221 */ /* 0x000fe20000000000 */
[----:B------:R-:W-:Y:S01]  /*2140*/  IMAD.U32 R6, R6, 0x10000, RZ ;  /* 0x0001000006067824 */ /* 0x000fe200078e00ff */
[----:B------:R-:W1:Y:S01]  /*2150*/  LDC.64 R8, c[0x0][0x228] ;  /* 0x00008a00ff087b82 */ /* 0x000e620000000a00 */
[----:B------:R-:W-:Y:S01]  /*2160*/  FADD R17, R17, R4 ;  /* 0x0000000411117221 */ /* 0x000fe20000000000 */
[----:B------:R-:W-:Y:S01]  /*2170*/  IMAD.U32 R4, R7, 0x10000, RZ ;  /* 0x0001000007047824 */ /* 0x000fe200078e00ff */
[----:B------:R-:W-:Y:S01]  /*2180*/  PRMT R5, R13, 0x7632, R5 ;  /* 0x000076320d057816 */ /* 0x000fe20000000005 */
[----:B------:R-:W-:-:S02]  /*2190*/  IMAD.U32 R11, R11, 0x10000, RZ ;  /* 0x000100000b0b7824 */ /* 0x000fc400078e00ff */
[----:B------:R-:W-:Y:S01]  /*21a0*/  FADD R16, R16, R47 ;  /* 0x0000002f10107221 */ /* 0x000fe20000000000 */
[--C-:B--2---:R-:W-:Y:S01]  /*21b0*/  FADD R33, R33, R6.reuse ;  /* 0x0000000621217221 */ /* 0x104fe20000000000 */
[----:B------:R-:W-:Y:S01]  /*21c0*/  PRMT R6, R14, 0x7632, R6 ;  /* 0x000076320e067816 */ /* 0x000fe20000000006 */
[--C-:B------:R-:W-:Y:S01]  /*21d0*/  FADD R35, R35, R4.reuse ;  /* 0x0000000423237221 */ /* 0x100fe20000000000 */
[----:B------:R-:W-:Y:S01]  /*21e0*/  PRMT R4, R12, 0x7632, R4 ;  /* 0x000076320c047816 */ /* 0x000fe20000000004 */
[----:B------:R-:W-:Y:S01]  /*21f0*/  FADD R34, R34, R11 ;  /* 0x0000000b22227221 */ /* 0x000fe20000000000 */
[----:B------:R-:W-:Y:S01]  /*2200*/  IMAD.U32 R11, R14, 0x10000, RZ ;  /* 0x000100000e0b7824 */ /* 0x000fe200078e00ff */
[----:B------:R-:W-:Y:S01]  /*2210*/  F2FP.BF16.F32.PACK_AB R16, R17, R16 ;  /* 0x000000101110723e */ /* 0x000fe200000010ff */
[----:B------:R-:W-:Y:S01]  /*2220*/  IMAD.U32 R6, R6, 0x10000, RZ ;  /* 0x0001000006067824 */ /* 0x000fe200078e00ff */
[----:B------:R-:W-:Y:S01]  /*2230*/  F2FP.BF16.F32.PACK_AB R14, R45, R42 ;  /* 0x0000002a2d0e723e */ /* 0x000fe200000010ff */
[----:B------:R-:W-:Y:S01]  /*2240*/  IMAD.U32 R49, R10, 0x10000, RZ ;  /* 0x000100000a317824 */ /* 0x000fe200078e00ff */
[----:B------:R-:W-:Y:S01]  /*2250*/  PRMT R10, R15, 0x7632, R10 ;  /* 0x000076320f0a7816 */ /* 0x000fe2000000000a */
[----:B------:R-:W-:Y:S01]  /*2260*/  IMAD.U32 R7, R12, 0x10000, RZ ;  /* 0x000100000c077824 */ /* 0x000fe200078e00ff */
[----:B------:R-:W-:Y:S01]  /*2270*/  F2FP.BF16.F32.PACK_AB R17, R19, R18 ;  /* 0x000000121311723e */ /* 0x000fe200000010ff */
[----:B------:R-:W-:-:S02]  /*2280*/  IMAD.U32 R4, R4, 0x10000, RZ ;  /* 0x0001000004047824 */ /* 0x000fc400078e00ff */
[----:B---3--:R-:W-:Y:S01]  /*2290*/  FADD R20, R20, R11 ;  /* 0x0000000b14147221 */ /* 0x008fe20000000000 */
[----:B------:R-:W-:Y:S02]  /*22a0*/  IMAD.U32 R13, R13, 0x10000, RZ ;  /* 0x000100000d0d7824 */ /* 0x000fe400078e00ff */
[----:B------:R-:W-:Y:S01]  /*22b0*/  FADD R21, R21, R6 ;  /* 0x0000000615157221 */ /* 0x000fe20000000000 */
[----:B------:R-:W-:Y:S02]  /*22c0*/  IMAD.U32 R15, R15, 0x10000, RZ ;  /* 0x000100000f0f7824 */ /* 0x000fe400078e00ff */
[----:B------:R-:W-:Y:S01]  /*22d0*/  FADD R32, R32, R49 ;  /* 0x0000003120207221 */ /* 0x000fe20000000000 */
[----:B------:R-:W-:Y:S01]  /*22e0*/  IMAD.U32 R12, R5, 0x10000, RZ ;  /* 0x00010000050c7824 */ /* 0x000fe200078e00ff */
[----:B------:R-:W-:Y:S01]  /*22f0*/  F2FP.BF16.F32.PACK_AB R6, R29, R28 ;  /* 0x0000001c1d06723e */ /* 0x000fe200000010ff */
[----:B------:R-:W-:Y:S02]  /*2300*/  VIADD R11, R0, 0xc000 ;  /* 0x0000c000000b7836 */ /* 0x000fe40000000000 */
[----:B----4-:R-:W-:Y:S01]  /*2310*/  FADD R24, R24, R7 ;  /* 0x0000000718187221 */ /* 0x010fe20000000000 */
[----:B------:R-:W-:Y:S01]  /*2320*/  FADD R25, R25, R4 ;  /* 0x0000000419197221 */ /* 0x000fe20000000000 */
[----:B------:R-:W-:Y:S01]  /*2330*/  VIADD R29, R0, 0x18000 ;  /* 0x00018000001d7836 */ /* 0x000fe20000000000 */
[----:B------:R-:W-:Y:S01]  /*2340*/  F2FP.BF16.F32.PACK_AB R4, R36, R3 ;  /* 0x000000032404723e */ /* 0x000fe200000010ff */
[----:B------:R-:W-:Y:S01]  /*2350*/  FADD R26, R26, R13 ;  /* 0x0000000d1a1a7221 */ /* 0x000fe20000000000 */
[----:B------:R-:W-:Y:S01]  /*2360*/  F2FP.BF16.F32.PACK_AB R5, R37, R2 ;  /* 0x000000022505723e */ /* 0x000fe200000010ff */
[----:B------:R-:W-:Y:S01]  /*2370*/  FADD R27, R27, R12 ;  /* 0x0000000c1b1b7221 */ /* 0x000fe20000000000 */
[----:B------:R-:W-:Y:S01]  /*2380*/  F2FP.BF16.F32.PACK_AB R7, R31, R30 ;  /* 0x0000001e1f07723e */ /* 0x000fe200000010ff */
[----:B------:R-:W-:Y:S01]  /*2390*/  FADD R22, R22, R15 ;  /* 0x0000000f16167221 */ /* 0x000fe20000000000 */
[----:B------:R-:W-:Y:S01]  /*23a0*/  IMAD.U32 R30, R10, 0x10000, RZ ;  /* 0x000100000a1e7824 */ /* 0x000fe200078e00ff */
[----:B------:R-:W-:Y:S01]  /*23b0*/  F2FP.BF16.F32.PACK_AB R12, R40, R39 ;  /* 0x00000027280c723e */ /* 0x000fe200000010ff */
[----:B-1----:R-:W-:Y:S01]  /*23c0*/  IMAD.WIDE R2, R0, 0x2, R8 ;  /* 0x0000000200027825 */ /* 0x002fe200078e0208 */
[----:B------:R-:W-:-:S03]  /*23d0*/  F2FP.BF16.F32.PACK_AB R13, R41, R38 ;  /* 0x00000026290d723e */ /* 0x000fc600000010ff */
[----:B------:R-:W-:Y:S01]  /*23e0*/  FADD R23, R23, R30 ;  /* 0x0000001e17177221 */ /* 0x000fe20000000000 */
[----:B------:R-:W-:Y:S01]  /*23f0*/  F2FP.BF16.F32.PACK_AB R15, R44, R43 ;  /* 0x0000002b2c0f723e */ /* 0x000fe200000010ff */
[--C-:B------:R-:W-:Y:S01]  /*2400*/  IMAD.WIDE R10, R11, 0x2, R8.reuse ;  /* 0x000000020b0a7825 */ /* 0x100fe200078e0208 */
[----:B------:R-:W-:Y:S01]  /*2410*/  F2FP.BF16.F32.PACK_AB R18, R33, R32 ;  /* 0x000000202112723e */ /* 0x000fe200000010ff */
[----:B------:R1:W-:Y:S01]  /*2420*/  @P3 STG.E.128 desc[UR20][R2.64], R4 ;  /* 0x0000000402003986 */ /* 0x0003e2000c101d14 */
[----:B------:R-:W-:Y:S01]  /*2430*/  F2FP.BF16.F32.PACK_AB R19, R35, R34 ;  /* 0x000000222313723e */ /* 0x000fe200000010ff */
[--C-:B------:R-:W-:Y:S01]  /*2440*/  IMAD.WIDE R28, R29, 0x2, R8.reuse ;  /* 0x000000021d1c7825 */ /* 0x100fe200078e0208 */
[----:B------:R-:W-:Y:S01]  /*2450*/  F2FP.BF16.F32.PACK_AB R24, R25, R24 ;  /* 0x000000181918723e */ /* 0x000fe200000010ff */
[----:B------:R1:W-:Y:S01]  /*2460*/  @P2 STG.E.128 desc[UR20][R10.64], R12 ;  /* 0x0000000c0a002986 */ /* 0x0003e2000c101d14 */
[----:B------:R-:W-:Y:S01]  /*2470*/  F2FP.BF16.F32.PACK_AB R25, R27, R26 ;  /* 0x0000001a1b19723e */ /* 0x000fe200000010ff */
[----:B------:R-:W-:Y:S01]  /*2480*/  VIADD R31, R0, 0x24000 ;  /* 0x00024000001f7836 */ /* 0x000fe20000000000 */
[----:B------:R-:W-:Y:S01]  /*2490*/  F2FP.BF16.F32.PACK_AB R26, R21, R20 ;  /* 0x00000014151a723e */ /* 0x000fe200000010ff */
[----:B------:R1:W-:Y:S01]  /*24a0*/  @P1 STG.E.128 desc[UR20][R28.64], R16 ;  /* 0x000000101c001986 */ /* 0x0003e2000c101d14 */
[----:B------:R-:W-:Y:S01]  /*24b0*/  F2FP.BF16.F32.PACK_AB R27, R23, R22 ;  /* 0x00000016171b723e */ /* 0x000fe200000010ff */
[----:B------:R-:W-:Y:S01]  /*24c0*/  IMAD.WIDE R8, R31, 0x2, R8 ;  /* 0x000000021f087825 */ /* 0x000fe200078e0208 */
[----:B------:R-:W-:Y:S06]  /*24d0*/  @!P0 EXIT ;  /* 0x000000000000894d */ /* 0x000fec0003800000 */
[----:B------:R-:W-:Y:S01]  /*24e0*/  STG.E.128 desc[UR20][R8.64], R24 ;  /* 0x0000001808007986 */ /* 0x000fe2000c101d14 */
[----:B------:R-:W-:Y:S05]  /*24f0*/  EXIT ;  /* 0x000000000000794d */ /* 0x000fea0003800000 */
.L_x_1:
[----:B------:R-:W-:-:S00]  /*2500*/  BRA `(.L_x_1) ;  /* 0xfffffffc00fc7947 */ /* 0x000fc0000383ffff */
[----:B------:R-:W-:-:S00]  /*2510*/  NOP ;  /* 0x0000000000007918 */ /* 0x000fc00000000000 */
        /* <DEDUP_REMOVED lines=14> */
.L_x_2:


//--------------------- .nv.shared.triton_mm      --------------------------
	.section	.nv.shared.triton_mm,"aw",@nobits
	.sectionflags	@""
	.align	16
	.zero		1024


//--------------------- .nv.constant0.triton_mm   --------------------------
	.section	.nv.constant0.triton_mm,"a",@progbits
	.sectionflags	@""
	.align	4
.nv.constant0.triton_mm:
	.zero		564
